//
// Generated by NVIDIA NVVM Compiler
//
// Compiler Build ID: CL-36424714
// Cuda compilation tools, release 13.0, V13.0.88
// Based on NVVM 20.0.0
//

.version 9.0
.target sm_100
.address_size 64

	// .globl	_Z17find_index_kernelPdS_i
.extern .func  (.param .b32 func_retval0) vprintf
(
	.param .b64 vprintf_param_0,
	.param .b64 vprintf_param_1
)
;
// _ZZ25normalize_weights_kernel1PdiS_E10sumWeights has been demoted
// _ZZ25normalize_weights_kernel2PdiE2u1 has been demoted
.global .align 1 .b8 $str[8] = {105, 100, 120, 61, 37, 100, 10};

.visible .entry _Z17find_index_kernelPdS_i(
	.param .u64 .ptr .align 1 _Z17find_index_kernelPdS_i_param_0,
	.param .u64 .ptr .align 1 _Z17find_index_kernelPdS_i_param_1,
	.param .u32 _Z17find_index_kernelPdS_i_param_2
)
{
	.local .align 8 .b8 	__local_depot0[8];
	.reg .b64 	%SP;
	.reg .b64 	%SPL;
	.reg .pred 	%p<40>;
	.reg .b32 	%r<110>;
	.reg .b64 	%rd<24>;
	.reg .b64 	%fd<31>;

	mov.u64 	%SPL, __local_depot0;
	cvta.local.u64 	%SP, %SPL;
	ld.param.u64 	%rd9, [_Z17find_index_kernelPdS_i_param_0];
	ld.param.u64 	%rd8, [_Z17find_index_kernelPdS_i_param_1];
	ld.param.u32 	%r31, [_Z17find_index_kernelPdS_i_param_2];
	cvta.to.global.u64 	%rd1, %rd9;
	mov.u32 	%r32, %ctaid.x;
	mov.u32 	%r33, %ntid.x;
	mov.u32 	%r34, %tid.x;
	mad.lo.s32 	%r1, %r33, %r32, %r34;
	setp.ge.s32 	%p1, %r1, %r31;
	@%p1 bra 	$L__BB0_15;
	setp.lt.s32 	%p2, %r31, 1;
	mov.b32 	%r109, -1;
	@%p2 bra 	$L__BB0_14;
	cvta.to.global.u64 	%rd10, %rd8;
	mul.wide.s32 	%rd11, %r1, 8;
	add.s64 	%rd12, %rd10, %rd11;
	ld.global.f64 	%fd1, [%rd12];
	and.b32  	%r2, %r31, 15;
	setp.lt.u32 	%p3, %r31, 16;
	mov.b32 	%r109, -1;
	mov.b32 	%r101, 0;
	@%p3 bra 	$L__BB0_5;
	and.b32  	%r101, %r31, 2147483632;
	add.s64 	%rd22, %rd1, 64;
	mov.b32 	%r109, -1;
	mov.b32 	%r95, 0;
$L__BB0_4:
	.pragma "nounroll";
	ld.global.f64 	%fd2, [%rd22+-64];
	setp.ge.f64 	%p4, %fd2, %fd1;
	selp.b32 	%r41, %r95, %r109, %p4;
	ld.global.f64 	%fd3, [%rd22+-56];
	setp.ge.f64 	%p5, %fd3, %fd1;
	add.s32 	%r42, %r95, 1;
	selp.b32 	%r43, %r42, %r41, %p5;
	ld.global.f64 	%fd4, [%rd22+-48];
	setp.ge.f64 	%p6, %fd4, %fd1;
	add.s32 	%r44, %r95, 2;
	selp.b32 	%r45, %r44, %r43, %p6;
	ld.global.f64 	%fd5, [%rd22+-40];
	setp.ge.f64 	%p7, %fd5, %fd1;
	add.s32 	%r46, %r95, 3;
	selp.b32 	%r47, %r46, %r45, %p7;
	ld.global.f64 	%fd6, [%rd22+-32];
	setp.ge.f64 	%p8, %fd6, %fd1;
	add.s32 	%r48, %r95, 4;
	selp.b32 	%r49, %r48, %r47, %p8;
	ld.global.f64 	%fd7, [%rd22+-24];
	setp.ge.f64 	%p9, %fd7, %fd1;
	add.s32 	%r50, %r95, 5;
	selp.b32 	%r51, %r50, %r49, %p9;
	ld.global.f64 	%fd8, [%rd22+-16];
	setp.ge.f64 	%p10, %fd8, %fd1;
	add.s32 	%r52, %r95, 6;
	selp.b32 	%r53, %r52, %r51, %p10;
	ld.global.f64 	%fd9, [%rd22+-8];
	setp.ge.f64 	%p11, %fd9, %fd1;
	add.s32 	%r54, %r95, 7;
	selp.b32 	%r55, %r54, %r53, %p11;
	ld.global.f64 	%fd10, [%rd22];
	setp.ge.f64 	%p12, %fd10, %fd1;
	add.s32 	%r56, %r95, 8;
	selp.b32 	%r57, %r56, %r55, %p12;
	ld.global.f64 	%fd11, [%rd22+8];
	setp.ge.f64 	%p13, %fd11, %fd1;
	add.s32 	%r58, %r95, 9;
	selp.b32 	%r59, %r58, %r57, %p13;
	ld.global.f64 	%fd12, [%rd22+16];
	setp.ge.f64 	%p14, %fd12, %fd1;
	add.s32 	%r60, %r95, 10;
	selp.b32 	%r61, %r60, %r59, %p14;
	ld.global.f64 	%fd13, [%rd22+24];
	setp.ge.f64 	%p15, %fd13, %fd1;
	add.s32 	%r62, %r95, 11;
	selp.b32 	%r63, %r62, %r61, %p15;
	ld.global.f64 	%fd14, [%rd22+32];
	setp.ge.f64 	%p16, %fd14, %fd1;
	add.s32 	%r64, %r95, 12;
	selp.b32 	%r65, %r64, %r63, %p16;
	ld.global.f64 	%fd15, [%rd22+40];
	setp.ge.f64 	%p17, %fd15, %fd1;
	add.s32 	%r66, %r95, 13;
	selp.b32 	%r67, %r66, %r65, %p17;
	ld.global.f64 	%fd16, [%rd22+48];
	setp.ge.f64 	%p18, %fd16, %fd1;
	add.s32 	%r68, %r95, 14;
	selp.b32 	%r69, %r68, %r67, %p18;
	ld.global.f64 	%fd17, [%rd22+56];
	setp.ge.f64 	%p19, %fd17, %fd1;
	add.s32 	%r70, %r95, 15;
	selp.b32 	%r109, %r70, %r69, %p19;
	add.s64 	%rd22, %rd22, 128;
	add.s32 	%r95, %r95, 16;
	setp.ne.s32 	%p20, %r95, %r101;
	@%p20 bra 	$L__BB0_4;
$L__BB0_5:
	setp.eq.s32 	%p21, %r2, 0;
	@%p21 bra 	$L__BB0_14;
	and.b32  	%r11, %r31, 7;
	setp.lt.u32 	%p22, %r2, 8;
	@%p22 bra 	$L__BB0_8;
	mul.wide.u32 	%rd13, %r101, 8;
	add.s64 	%rd14, %rd1, %rd13;
	ld.global.f64 	%fd18, [%rd14];
	setp.ge.f64 	%p23, %fd18, %fd1;
	selp.b32 	%r72, %r101, %r109, %p23;
	add.s32 	%r73, %r101, 1;
	ld.global.f64 	%fd19, [%rd14+8];
	setp.ge.f64 	%p24, %fd19, %fd1;
	selp.b32 	%r74, %r73, %r72, %p24;
	add.s32 	%r75, %r101, 2;
	ld.global.f64 	%fd20, [%rd14+16];
	setp.ge.f64 	%p25, %fd20, %fd1;
	selp.b32 	%r76, %r75, %r74, %p25;
	add.s32 	%r77, %r101, 3;
	ld.global.f64 	%fd21, [%rd14+24];
	setp.ge.f64 	%p26, %fd21, %fd1;
	selp.b32 	%r78, %r77, %r76, %p26;
	add.s32 	%r79, %r101, 4;
	ld.global.f64 	%fd22, [%rd14+32];
	setp.ge.f64 	%p27, %fd22, %fd1;
	selp.b32 	%r80, %r79, %r78, %p27;
	add.s32 	%r81, %r101, 5;
	ld.global.f64 	%fd23, [%rd14+40];
	setp.ge.f64 	%p28, %fd23, %fd1;
	selp.b32 	%r82, %r81, %r80, %p28;
	add.s32 	%r83, %r101, 6;
	ld.global.f64 	%fd24, [%rd14+48];
	setp.ge.f64 	%p29, %fd24, %fd1;
	selp.b32 	%r84, %r83, %r82, %p29;
	add.s32 	%r85, %r101, 7;
	ld.global.f64 	%fd25, [%rd14+56];
	setp.ge.f64 	%p30, %fd25, %fd1;
	selp.b32 	%r109, %r85, %r84, %p30;
	add.s32 	%r101, %r101, 8;
$L__BB0_8:
	setp.eq.s32 	%p31, %r11, 0;
	@%p31 bra 	$L__BB0_14;
	and.b32  	%r17, %r31, 3;
	setp.lt.u32 	%p32, %r11, 4;
	@%p32 bra 	$L__BB0_11;
	mul.wide.u32 	%rd15, %r101, 8;
	add.s64 	%rd16, %rd1, %rd15;
	ld.global.f64 	%fd26, [%rd16];
	setp.ge.f64 	%p33, %fd26, %fd1;
	selp.b32 	%r87, %r101, %r109, %p33;
	add.s32 	%r88, %r101, 1;
	ld.global.f64 	%fd27, [%rd16+8];
	setp.ge.f64 	%p34, %fd27, %fd1;
	selp.b32 	%r89, %r88, %r87, %p34;
	add.s32 	%r90, %r101, 2;
	ld.global.f64 	%fd28, [%rd16+16];
	setp.ge.f64 	%p35, %fd28, %fd1;
	selp.b32 	%r91, %r90, %r89, %p35;
	add.s32 	%r92, %r101, 3;
	ld.global.f64 	%fd29, [%rd16+24];
	setp.ge.f64 	%p36, %fd29, %fd1;
	selp.b32 	%r109, %r92, %r91, %p36;
	add.s32 	%r101, %r101, 4;
$L__BB0_11:
	setp.eq.s32 	%p37, %r17, 0;
	@%p37 bra 	$L__BB0_14;
	mul.wide.u32 	%rd17, %r101, 8;
	add.s64 	%rd23, %rd1, %rd17;
	neg.s32 	%r106, %r17;
$L__BB0_13:
	.pragma "nounroll";
	ld.global.f64 	%fd30, [%rd23];
	setp.ge.f64 	%p38, %fd30, %fd1;
	selp.b32 	%r109, %r101, %r109, %p38;
	add.s32 	%r101, %r101, 1;
	add.s64 	%rd23, %rd23, 8;
	add.s32 	%r106, %r106, 1;
	setp.ne.s32 	%p39, %r106, 0;
	@%p39 bra 	$L__BB0_13;
$L__BB0_14:
	add.u64 	%rd18, %SP, 0;
	add.u64 	%rd19, %SPL, 0;
	st.local.u32 	[%rd19], %r109;
	mov.u64 	%rd20, $str;
	cvta.global.u64 	%rd21, %rd20;
	{ // callseq 0, 0
	.param .b64 param0;
	st.param.b64 	[param0], %rd21;
	.param .b64 param1;
	st.param.b64 	[param1], %rd18;
	.param .b32 retval0;
	call.uni (retval0), 
	vprintf, 
	(
	param0, 
	param1
	);
	ld.param.b32 	%r93, [retval0];
	} // callseq 0
$L__BB0_15:
	bar.sync 	0;
	ret;

}
	// .globl	_Z25normalize_weights_kernel1PdiS_
.visible .entry _Z25normalize_weights_kernel1PdiS_(
	.param .u64 .ptr .align 1 _Z25normalize_weights_kernel1PdiS__param_0,
	.param .u32 _Z25normalize_weights_kernel1PdiS__param_1,
	.param .u64 .ptr .align 1 _Z25normalize_weights_kernel1PdiS__param_2
)
{
	.reg .pred 	%p<3>;
	.reg .b32 	%r<6>;
	.reg .b64 	%rd<5>;
	.reg .b64 	%fd<7>;
	// demoted variable
	.shared .align 8 .f64 _ZZ25normalize_weights_kernel1PdiS_E10sumWeights;
	ld.param.u64 	%rd1, [_Z25normalize_weights_kernel1PdiS__param_0];
	ld.param.u32 	%r2, [_Z25normalize_weights_kernel1PdiS__param_1];
	mov.u32 	%r3, %ctaid.x;
	mov.u32 	%r4, %ntid.x;
	mov.u32 	%r5, %tid.x;
	mad.lo.s32 	%r1, %r4, %r3, %r5;
	setp.ne.s32 	%p1, %r5, 0;
	@%p1 bra 	$L__BB1_2;
	cvt.rn.f64.s32 	%fd1, %r2;
	rcp.rn.f64 	%fd2, %fd1;
	st.shared.f64 	[_ZZ25normalize_weights_kernel1PdiS_E10sumWeights], %fd2;
$L__BB1_2:
	bar.sync 	0;
	setp.ge.s32 	%p2, %r1, %r2;
	@%p2 bra 	$L__BB1_4;
	cvt.rn.f64.s32 	%fd3, %r2;
	rcp.rn.f64 	%fd4, %fd3;
	ld.shared.f64 	%fd5, [_ZZ25normalize_weights_kernel1PdiS_E10sumWeights];
	div.rn.f64 	%fd6, %fd4, %fd5;
	cvta.to.global.u64 	%rd2, %rd1;
	mul.wide.s32 	%rd3, %r1, 8;
	add.s64 	%rd4, %rd2, %rd3;
	st.global.f64 	[%rd4], %fd6;
$L__BB1_4:
	ret;

}
	// .globl	_Z25normalize_weights_kernel2Pdi
.visible .entry _Z25normalize_weights_kernel2Pdi(
	.param .u64 .ptr .align 1 _Z25normalize_weights_kernel2Pdi_param_0,
	.param .u32 _Z25normalize_weights_kernel2Pdi_param_1
)
{
	.reg .pred 	%p<4>;
	.reg .b32 	%r<6>;
	.reg .b64 	%rd<6>;
	.reg .b64 	%fd<7>;
	// demoted variable
	.shared .align 8 .f64 _ZZ25normalize_weights_kernel2PdiE2u1;
	ld.param.u64 	%rd2, [_Z25normalize_weights_kernel2Pdi_param_0];
	ld.param.u32 	%r3, [_Z25normalize_weights_kernel2Pdi_param_1];
	cvta.to.global.u64 	%rd1, %rd2;
	mov.u32 	%r4, %ctaid.x;
	mov.u32 	%r5, %ntid.x;
	mov.u32 	%r1, %tid.x;
	mad.lo.s32 	%r2, %r5, %r4, %r1;
	setp.ne.s32 	%p1, %r2, 0;
	@%p1 bra 	$L__BB2_2;
	mov.b64 	%rd3, 0;
	st.global.u64 	[%rd1], %rd3;
$L__BB2_2:
	bar.sync 	0;
	setp.ne.s32 	%p2, %r1, 0;
	@%p2 bra 	$L__BB2_4;
	ld.global.f64 	%fd1, [%rd1];
	st.shared.f64 	[_ZZ25normalize_weights_kernel2PdiE2u1], %fd1;
$L__BB2_4:
	bar.sync 	0;
	setp.ge.s32 	%p3, %r2, %r3;
	@%p3 bra 	$L__BB2_6;
	ld.shared.f64 	%fd2, [_ZZ25normalize_weights_kernel2PdiE2u1];
	cvt.rn.f64.s32 	%fd3, %r2;
	cvt.rn.f64.s32 	%fd4, %r3;
	div.rn.f64 	%fd5, %fd3, %fd4;
	add.f64 	%fd6, %fd5, %fd2;
	mul.wide.s32 	%rd4, %r2, 8;
	add.s64 	%rd5, %rd1, %rd4;
	st.global.f64 	[%rd5], %fd6;
$L__BB2_6:
	ret;

}


// ===== COMPILED SASS (sm_100) =====

	.target	sm_100

	.elftype	@"ET_EXEC"


//--------------------- .note.nv.tkinfo           --------------------------
	.section	.note.nv.tkinfo,"",@"SHT_NOTE"
	.sectionflags	@"SHF_NOTE_NV_TKINFO"
	.tkinfo
        /*0018*/ 	.word	0x00000002
        /*0030*/ 	.string	""
        /*0030*/ 	.string	"ptxas"
        /*0030*/ 	.string	"Cuda compilation tools, release 13.0, V13.0.88"
        /*0030*/ 	.string	"Build cuda_13.0.r13.0/compiler.36424714_0"
        /*0030*/ 	.string	"-arch sm_100 -m 64 "



//--------------------- .note.nv.cuinfo           --------------------------
	.section	.note.nv.cuinfo,"",@"SHT_NOTE"
	.sectionflags	@"SHF_NOTE_NV_CUINFO"
        /*0018*/ 	.short	0x0002
        /*001a*/ 	.short	0x0064
        /*001c*/ 	.short	0x0082
	.zero		2


//--------------------- .nv.info                  --------------------------
	.section	.nv.info,"",@"SHT_CUDA_INFO"
	.align	4


	//----- nvinfo : EIATTR_REGCOUNT
	.align		4
        /*0000*/ 	.byte	0x04, 0x2f
        /*0002*/ 	.short	(.L_2 - .L_1)
	.align		4
.L_1:
        /*0004*/ 	.word	index@(_Z17find_index_kernelPdS_i)
        /*0008*/ 	.word	0x0000001c


	//----- nvinfo : EIATTR_FRAME_SIZE
	.align		4
.L_2:
        /*000c*/ 	.byte	0x04, 0x11
        /*000e*/ 	.short	(.L_4 - .L_3)
	.align		4
.L_3:
        /*0010*/ 	.word	index@(_Z17find_index_kernelPdS_i)
        /*0014*/ 	.word	0x00000008


	//----- nvinfo : EIATTR_REGCOUNT
	.align		4
.L_4:
        /*0018*/ 	.byte	0x04, 0x2f
        /*001a*/ 	.short	(.L_6 - .L_5)
	.align		4
.L_5:
        /*001c*/ 	.word	index@(_Z25normalize_weights_kernel1PdiS_)
        /*0020*/ 	.word	0x00000019


	//----- nvinfo : EIATTR_FRAME_SIZE
	.align		4
.L_6:
        /*0024*/ 	.byte	0x04, 0x11
        /*0026*/ 	.short	(.L_8 - .L_7)
	.align		4
.L_7:
        /*0028*/ 	.word	index@($__internal_2_$__cuda_sm20_div_rn_f64_full)
        /*002c*/ 	.word	0x00000000


	//----- nvinfo : EIATTR_FRAME_SIZE
	.align		4
.L_8:
        /*0030*/ 	.byte	0x04, 0x11
        /*0032*/ 	.short	(.L_10 - .L_9)
	.align		4
.L_9:
        /*0034*/ 	.word	index@($__internal_1_$__cuda_sm20_dblrcp_rn_slowpath_v3)
        /*0038*/ 	.word	0x00000000


	//----- nvinfo : EIATTR_FRAME_SIZE
	.align		4
.L_10:
        /*003c*/ 	.byte	0x04, 0x11
        /*003e*/ 	.short	(.L_12 - .L_11)
	.align		4
.L_11:
        /*0040*/ 	.word	index@(_Z25normalize_weights_kernel1PdiS_)
        /*0044*/ 	.word	0x00000000


	//----- nvinfo : EIATTR_REGCOUNT
	.align		4
.L_12:
        /*0048*/ 	.byte	0x04, 0x2f
        /*004a*/ 	.short	(.L_14 - .L_13)
	.align		4
.L_13:
        /*004c*/ 	.word	index@(_Z25normalize_weights_kernel2Pdi)
        /*0050*/ 	.word	0x0000001b


	//----- nvinfo : EIATTR_FRAME_SIZE
	.align		4
.L_14:
        /*0054*/ 	.byte	0x04, 0x11
        /*0056*/ 	.short	(.L_16 - .L_15)
	.align		4
.L_15:
        /*0058*/ 	.word	index@($__internal_0_$__cuda_sm20_div_rn_f64_full)
        /*005c*/ 	.word	0x00000000


	//----- nvinfo : EIATTR_FRAME_SIZE
	.align		4
.L_16:
        /*0060*/ 	.byte	0x04, 0x11
        /*0062*/ 	.short	(.L_18 - .L_17)
	.align		4
.L_17:
        /*0064*/ 	.word	index@(_Z25normalize_weights_kernel2Pdi)
        /*0068*/ 	.word	0x00000000


	//----- nvinfo : EIATTR_MIN_STACK_SIZE
	.align		4
.L_18:
        /*006c*/ 	.byte	0x04, 0x12
        /*006e*/ 	.short	(.L_20 - .L_19)
	.align		4
.L_19:
        /*0070*/ 	.word	index@(_Z25normalize_weights_kernel2Pdi)
        /*0074*/ 	.word	0x00000000


	//----- nvinfo : EIATTR_MIN_STACK_SIZE
	.align		4
.L_20:
        /*0078*/ 	.byte	0x04, 0x12
        /*007a*/ 	.short	(.L_22 - .L_21)
	.align		4
.L_21:
        /*007c*/ 	.word	index@(_Z25normalize_weights_kernel1PdiS_)
        /*0080*/ 	.word	0x00000000


	//----- nvinfo : EIATTR_MIN_STACK_SIZE
	.align		4
.L_22:
        /*0084*/ 	.byte	0x04, 0x12
        /*0086*/ 	.short	(.L_24 - .L_23)
	.align		4
.L_23:
        /*0088*/ 	.word	index@(_Z17find_index_kernelPdS_i)
        /*008c*/ 	.word	0x00000008
.L_24:


//--------------------- .nv.compat                --------------------------
	.section	.nv.compat,"",@"SHT_CUDA_COMPAT_INFO"
	.align	4
        /*0000*/ 	.byte	0x02, 0x09, 0x00, 0x00, 0x02, 0x02, 0x01, 0x00, 0x02, 0x05, 0x05, 0x00, 0x03, 0x07, 0x01, 0x01
        /*0010*/ 	.byte	0x02, 0x03, 0x00, 0x00, 0x02, 0x06, 0x01, 0x00, 0x04, 0x0b, 0x08, 0x00, 0x01, 0x00, 0x00, 0x00
        /*0020*/ 	.byte	0x00, 0x00, 0x00, 0x00


//--------------------- .nv.info._Z25normalize_weights_kernel2Pdi --------------------------
	.section	.nv.info._Z25normalize_weights_kernel2Pdi,"",@"SHT_CUDA_INFO"
	.sectionflags	@""
	.align	4


	//----- nvinfo : EIATTR_CUDA_API_VERSION
	.align		4
        /*0000*/ 	.byte	0x04, 0x37
        /*0002*/ 	.short	(.L_26 - .L_25)
.L_25:
        /*0004*/ 	.word	0x00000082


	//----- nvinfo : EIATTR_KPARAM_INFO
	.align		4
.L_26:
        /*0008*/ 	.byte	0x04, 0x17
        /*000a*/ 	.short	(.L_28 - .L_27)
.L_27:
        /*000c*/ 	.word	0x00000000
        /*0010*/ 	.short	0x0001
        /*0012*/ 	.short	0x0008
        /*0014*/ 	.byte	0x00, 0xf0, 0x11, 0x00


	//----- nvinfo : EIATTR_KPARAM_INFO
	.align		4
.L_28:
        /*0018*/ 	.byte	0x04, 0x17
        /*001a*/ 	.short	(.L_30 - .L_29)
.L_29:
        /*001c*/ 	.word	0x00000000
        /*0020*/ 	.short	0x0000
        /*0022*/ 	.short	0x0000
        /*0024*/ 	.byte	0x00, 0xf5, 0x21, 0x00


	//----- nvinfo : EIATTR_SPARSE_MMA_MASK
	.align		4
.L_30:
        /*0028*/ 	.byte	0x03, 0x50
        /*002a*/ 	.short	0x0000


	//----- nvinfo : EIATTR_MAXREG_COUNT
	.align		4
        /*002c*/ 	.byte	0x03, 0x1b
        /*002e*/ 	.short	0x00ff


	//----- nvinfo : EIATTR_NUM_BARRIERS
	.align		4
        /*0030*/ 	.byte	0x02, 0x4c
        /*0032*/ 	.byte	0x01
	.zero		1


	//----- nvinfo : EIATTR_MERCURY_ISA_VERSION
	.align		4
        /*0034*/ 	.byte	0x03, 0x5f
        /*0036*/ 	.short	0x0101


	//----- nvinfo : EIATTR_VRC_CTA_INIT_COUNT
	.align		4
        /*0038*/ 	.byte	0x02, 0x4a
	.zero		1
	.zero		1


	//----- nvinfo : EIATTR_EXIT_INSTR_OFFSETS
	.align		4
        /*003c*/ 	.byte	0x04, 0x1c
        /*003e*/ 	.short	(.L_32 - .L_31)


	//   ....[0]....
.L_31:
        /*0040*/ 	.word	0x00000170


	//   ....[1]....
        /*0044*/ 	.word	0x00000340


	//----- nvinfo : EIATTR_CRS_STACK_SIZE
	.align		4
.L_32:
        /*0048*/ 	.byte	0x04, 0x1e
        /*004a*/ 	.short	(.L_34 - .L_33)
.L_33:
        /*004c*/ 	.word	0x00000000


	//----- nvinfo : EIATTR_CBANK_PARAM_SIZE
	.align		4
.L_34:
        /*0050*/ 	.byte	0x03, 0x19
        /*0052*/ 	.short	0x000c


	//----- nvinfo : EIATTR_PARAM_CBANK
	.align		4
        /*0054*/ 	.byte	0x04, 0x0a
        /*0056*/ 	.short	(.L_36 - .L_35)
	.align		4
.L_35:
        /*0058*/ 	.word	index@(.nv.constant0._Z25normalize_weights_kernel2Pdi)
        /*005c*/ 	.short	0x0380
        /*005e*/ 	.short	0x000c


	//----- nvinfo : EIATTR_SW_WAR
	.align		4
.L_36:
        /*0060*/ 	.byte	0x04, 0x36
        /*0062*/ 	.short	(.L_38 - .L_37)
.L_37:
        /*0064*/ 	.word	0x00000008
.L_38:


//--------------------- .nv.info._Z25normalize_weights_kernel1PdiS_ --------------------------
	.section	.nv.info._Z25normalize_weights_kernel1PdiS_,"",@"SHT_CUDA_INFO"
	.sectionflags	@""
	.align	4


	//----- nvinfo : EIATTR_CUDA_API_VERSION
	.align		4
        /*0000*/ 	.byte	0x04, 0x37
        /*0002*/ 	.short	(.L_40 - .L_39)
.L_39:
        /*0004*/ 	.word	0x00000082


	//----- nvinfo : EIATTR_KPARAM_INFO
	.align		4
.L_40:
        /*0008*/ 	.byte	0x04, 0x17
        /*000a*/ 	.short	(.L_42 - .L_41)
.L_41:
        /*000c*/ 	.word	0x00000000
        /*0010*/ 	.short	0x0002
        /*0012*/ 	.short	0x0010
        /*0014*/ 	.byte	0x00, 0xf5, 0x21, 0x00


	//----- nvinfo : EIATTR_KPARAM_INFO
	.align		4
.L_42:
        /*0018*/ 	.byte	0x04, 0x17
        /*001a*/ 	.short	(.L_44 - .L_43)
.L_43:
        /*001c*/ 	.word	0x00000000
        /*0020*/ 	.short	0x0001
        /*0022*/ 	.short	0x0008
        /*0024*/ 	.byte	0x00, 0xf0, 0x11, 0x00


	//----- nvinfo : EIATTR_KPARAM_INFO
	.align		4
.L_44:
        /*0028*/ 	.byte	0x04, 0x17
        /*002a*/ 	.short	(.L_46 - .L_45)
.L_45:
        /*002c*/ 	.word	0x00000000
        /*0030*/ 	.short	0x0000
        /*0032*/ 	.short	0x0000
        /*0034*/ 	.byte	0x00, 0xf5, 0x21, 0x00


	//----- nvinfo : EIATTR_SPARSE_MMA_MASK
	.align		4
.L_46:
        /*0038*/ 	.byte	0x03, 0x50
        /*003a*/ 	.short	0x0000


	//----- nvinfo : EIATTR_MAXREG_COUNT
	.align		4
        /*003c*/ 	.byte	0x03, 0x1b
        /*003e*/ 	.short	0x00ff


	//----- nvinfo : EIATTR_NUM_BARRIERS
	.align		4
        /*0040*/ 	.byte	0x02, 0x4c
        /*0042*/ 	.byte	0x01
	.zero		1


	//----- nvinfo : EIATTR_MERCURY_ISA_VERSION
	.align		4
        /*0044*/ 	.byte	0x03, 0x5f
        /*0046*/ 	.short	0x0101


	//----- nvinfo : EIATTR_VRC_CTA_INIT_COUNT
	.align		4
        /*0048*/ 	.byte	0x02, 0x4a
	.zero		1
	.zero		1


	//----- nvinfo : EIATTR_EXIT_INSTR_OFFSETS
	.align		4
        /*004c*/ 	.byte	0x04, 0x1c
        /*004e*/ 	.short	(.L_48 - .L_47)


	//   ....[0]....
.L_47:
        /*0050*/ 	.word	0x00000200


	//   ....[1]....
        /*0054*/ 	.word	0x000004c0


	//----- nvinfo : EIATTR_CRS_STACK_SIZE
	.align		4
.L_48:
        /*0058*/ 	.byte	0x04, 0x1e
        /*005a*/ 	.short	(.L_50 - .L_49)
.L_49:
        /*005c*/ 	.word	0x00000000


	//----- nvinfo : EIATTR_CBANK_PARAM_SIZE
	.align		4
.L_50:
        /*0060*/ 	.byte	0x03, 0x19
        /*0062*/ 	.short	0x0018


	//----- nvinfo : EIATTR_PARAM_CBANK
	.align		4
        /*0064*/ 	.byte	0x04, 0x0a
        /*0066*/ 	.short	(.L_52 - .L_51)
	.align		4
.L_51:
        /*0068*/ 	.word	index@(.nv.constant0._Z25normalize_weights_kernel1PdiS_)
        /*006c*/ 	.short	0x0380
        /*006e*/ 	.short	0x0018


	//----- nvinfo : EIATTR_SW_WAR
	.align		4
.L_52:
        /*0070*/ 	.byte	0x04, 0x36
        /*0072*/ 	.short	(.L_54 - .L_53)
.L_53:
        /*0074*/ 	.word	0x00000008
.L_54:


//--------------------- .nv.info._Z17find_index_kernelPdS_i --------------------------
	.section	.nv.info._Z17find_index_kernelPdS_i,"",@"SHT_CUDA_INFO"
	.sectionflags	@""
	.align	4


	//----- nvinfo : EIATTR_CUDA_API_VERSION
	.align		4
        /*0000*/ 	.byte	0x04, 0x37
        /*0002*/ 	.short	(.L_56 - .L_55)
.L_55:
        /*0004*/ 	.word	0x00000082


	//----- nvinfo : EIATTR_KPARAM_INFO
	.align		4
.L_56:
        /*0008*/ 	.byte	0x04, 0x17
        /*000a*/ 	.short	(.L_58 - .L_57)
.L_57:
        /*000c*/ 	.word	0x00000000
        /*0010*/ 	.short	0x0002
        /*0012*/ 	.short	0x0010
        /*0014*/ 	.byte	0x00, 0xf0, 0x11, 0x00


	//----- nvinfo : EIATTR_KPARAM_INFO
	.align		4
.L_58:
        /*0018*/ 	.byte	0x04, 0x17
        /*001a*/ 	.short	(.L_60 - .L_59)
.L_59:
        /*001c*/ 	.word	0x00000000
        /*0020*/ 	.short	0x0001
        /*0022*/ 	.short	0x0008
        /*0024*/ 	.byte	0x00, 0xf5, 0x21, 0x00


	//----- nvinfo : EIATTR_KPARAM_INFO
	.align		4
.L_60:
        /*0028*/ 	.byte	0x04, 0x17
        /*002a*/ 	.short	(.L_62 - .L_61)
.L_61:
        /*002c*/ 	.word	0x00000000
        /*0030*/ 	.short	0x0000
        /*0032*/ 	.short	0x0000
        /*0034*/ 	.byte	0x00, 0xf5, 0x21, 0x00


	//----- nvinfo : EIATTR_SPARSE_MMA_MASK
	.align		4
.L_62:
        /*0038*/ 	.byte	0x03, 0x50
        /*003a*/ 	.short	0x0000


	//----- nvinfo : EIATTR_MAXREG_COUNT
	.align		4
        /*003c*/ 	.byte	0x03, 0x1b
        /*003e*/ 	.short	0x00ff


	//----- nvinfo : EIATTR_NUM_BARRIERS
	.align		4
        /*0040*/ 	.byte	0x02, 0x4c
        /*0042*/ 	.byte	0x01
	.zero		1


	//----- nvinfo : EIATTR_EXTERNS
	.align		4
        /*0044*/ 	.byte	0x04, 0x0f
        /*0046*/ 	.short	(.L_64 - .L_63)


	//   ....[0]....
	.align		4
.L_63:
        /*0048*/ 	.word	index@(vprintf)


	//----- nvinfo : EIATTR_MERCURY_ISA_VERSION
	.align		4
.L_64:
        /*004c*/ 	.byte	0x03, 0x5f
        /*004e*/ 	.short	0x0101


	//----- nvinfo : EIATTR_VRC_CTA_INIT_COUNT
	.align		4
        /*0050*/ 	.byte	0x02, 0x4a
	.zero		1
	.zero		1


	//----- nvinfo : EIATTR_SYSCALL_OFFSETS
	.align		4
        /*0054*/ 	.byte	0x04, 0x46
        /*0056*/ 	.short	(.L_66 - .L_65)


	//   ....[0]....
.L_65:
        /*0058*/ 	.word	0x00000a40


	//----- nvinfo : EIATTR_EXIT_INSTR_OFFSETS
	.align		4
.L_66:
        /*005c*/ 	.byte	0x04, 0x1c
        /*005e*/ 	.short	(.L_68 - .L_67)


	//   ....[0]....
.L_67:
        /*0060*/ 	.word	0x00000a70


	//----- nvinfo : EIATTR_CRS_STACK_SIZE
	.align		4
.L_68:
        /*0064*/ 	.byte	0x04, 0x1e
        /*0066*/ 	.short	(.L_70 - .L_69)
.L_69:
        /*0068*/ 	.word	0x00000000


	//----- nvinfo : EIATTR_CBANK_PARAM_SIZE
	.align		4
.L_70:
        /*006c*/ 	.byte	0x03, 0x19
        /*006e*/ 	.short	0x0014


	//----- nvinfo : EIATTR_PARAM_CBANK
	.align		4
        /*0070*/ 	.byte	0x04, 0x0a
        /*0072*/ 	.short	(.L_72 - .L_71)
	.align		4
.L_71:
        /*0074*/ 	.word	index@(.nv.constant0._Z17find_index_kernelPdS_i)
        /*0078*/ 	.short	0x0380
        /*007a*/ 	.short	0x0014


	//----- nvinfo : EIATTR_SW_WAR
	.align		4
.L_72:
        /*007c*/ 	.byte	0x04, 0x36
        /*007e*/ 	.short	(.L_74 - .L_73)
.L_73:
        /*0080*/ 	.word	0x00000008
.L_74:


//--------------------- .nv.callgraph             --------------------------
	.section	.nv.callgraph,"",@"SHT_CUDA_CALLGRAPH"
	.align	4
	.sectionentsize	8
	.align		4
        /*0000*/ 	.word	0x00000000
	.align		4
        /*0004*/ 	.word	0xffffffff
	.align		4
        /*0008*/ 	.word	index@(_Z17find_index_kernelPdS_i)
	.align		4
        /*000c*/ 	.word	index@(vprintf)
	.align		4
        /*0010*/ 	.word	0x00000000
	.align		4
        /*0014*/ 	.word	0xfffffffe
	.align		4
        /*0018*/ 	.word	0x00000000
	.align		4
        /*001c*/ 	.word	0xfffffffd
	.align		4
        /*0020*/ 	.word	0x00000000
	.align		4
        /*0024*/ 	.word	0xfffffffc


//--------------------- .nv.constant4             --------------------------
	.section	.nv.constant4,"a",@progbits
	.align	8
	.align		8
.nv.constant4:
        /*0000*/ 	.dword	$str
	.align		8
        /*0008*/ 	.dword	vprintf


//--------------------- .text._Z25normalize_weights_kernel2Pdi --------------------------
	.section	.text._Z25normalize_weights_kernel2Pdi,"ax",@progbits
	.align	128
        .global         _Z25normalize_weights_kernel2Pdi
        .type           _Z25normalize_weights_kernel2Pdi,@function
        .size           _Z25normalize_weights_kernel2Pdi,(.L_x_34 - _Z25normalize_weights_kernel2Pdi)
        .other          _Z25normalize_weights_kernel2Pdi,@"STO_CUDA_ENTRY STV_DEFAULT"
_Z25normalize_weights_kernel2Pdi:
.text._Z25normalize_weights_kernel2Pdi:
[----:B------:R-:W-:Y:S01]  /*0000*/  LDC R1, c[0x0][0x37c] ;  /* 0x0000df00ff017b82 */ /* 0x000fe20000000800 */
[----:B------:R-:W0:Y:S07]  /*0010*/  S2R R3, SR_TID.X ;  /* 0x0000000000037919 */ /* 0x000e2e0000002100 */
[----:B------:R-:W1:Y:S01]  /*0020*/  S2UR UR4, SR_CTAID.X ;  /* 0x00000000000479c3 */ /* 0x000e620000002500 */
[----:B------:R-:W2:Y:S01]  /*0030*/  LDCU.64 UR6, c[0x0][0x358] ;  /* 0x00006b00ff0677ac */ /* 0x000ea20008000a00 */
[----:B------:R-:W-:Y:S01]  /*0040*/  BSSY.RECONVERGENT B0, `(.L_x_0) ;  /* 0x0000011000007945 */ /* 0x000fe20003800200 */
[----:B------:R-:W3:Y:S05]  /*0050*/  LDCU UR8, c[0x0][0x388] ;  /* 0x00007100ff0877ac */ /* 0x000eea0008000800 */
[----:B------:R-:W1:Y:S01]  /*0060*/  LDC R0, c[0x0][0x360] ;  /* 0x0000d800ff007b82 */ /* 0x000e620000000800 */
[----:B0-----:R-:W-:Y:S01]  /*0070*/  ISETP.NE.AND P1, PT, R3, RZ, PT ;  /* 0x000000ff0300720c */ /* 0x001fe20003f25270 */
[----:B-1----:R-:W-:-:S05]  /*0080*/  IMAD R0, R0, UR4, R3 ;  /* 0x0000000400007c24 */ /* 0x002fca000f8e0203 */
[C---:B------:R-:W-:Y:S02]  /*0090*/  ISETP.NE.AND P0, PT, R0.reuse, RZ, PT ;  /* 0x000000ff0000720c */ /* 0x040fe40003f05270 */
[----:B---3--:R-:W-:-:S11]  /*00a0*/  ISETP.GE.AND P2, PT, R0, UR8, PT ;  /* 0x0000000800007c0c */ /* 0x008fd6000bf46270 */
[----:B------:R-:W2:Y:S02]  /*00b0*/  @!P0 LDC.64 R4, c[0x0][0x380] ;  /* 0x0000e000ff048b82 */ /* 0x000ea40000000a00 */
[----:B--2---:R0:W-:Y:S06]  /*00c0*/  @!P0 STG.E.64 desc[UR6][R4.64], RZ ;  /* 0x000000ff04008986 */ /* 0x0041ec000c101b06 */
[----:B------:R-:W-:Y:S06]  /*00d0*/  BAR.SYNC.DEFER_BLOCKING 0x0 ;  /* 0x0000000000007b1d */ /* 0x000fec0000010000 */
[----:B------:R-:W-:Y:S05]  /*00e0*/  @P1 BRA `(.L_x_1) ;  /* 0x0000000000181947 */ /* 0x000fea0003800000 */
[----:B------:R-:W1:Y:S02]  /*00f0*/  LDC.64 R2, c[0x0][0x380] ;  /* 0x0000e000ff027b82 */ /* 0x000e640000000a00 */
[----:B-1----:R-:W2:Y:S06]  /*0100*/  LDG.E.64 R2, desc[UR6][R2.64] ;  /* 0x0000000602027981 */ /* 0x002eac000c1e1b00 */
[----:B------:R-:W1:Y:S01]  /*0110*/  S2UR UR5, SR_CgaCtaId ;  /* 0x00000000000579c3 */ /* 0x000e620000008800 */
[----:B------:R-:W-:Y:S02]  /*0120*/  UMOV UR4, 0x400 ;  /* 0x0000040000047882 */ /* 0x000fe40000000000 */
[----:B-1----:R-:W-:-:S09]  /*0130*/  ULEA UR4, UR5, UR4, 0x18 ;  /* 0x0000000405047291 */ /* 0x002fd2000f8ec0ff */
[----:B--2---:R1:W-:Y:S03]  /*0140*/  STS.64 [UR4], R2 ;  /* 0x00000002ff007988 */ /* 0x0043e60008000a04 */
.L_x_1:
[----:B------:R-:W-:Y:S05]  /*0150*/  BSYNC.RECONVERGENT B0 ;  /* 0x0000000000007941 */ /* 0x000fea0003800200 */
.L_x_0:
[----:B------:R-:W-:Y:S06]  /*0160*/  BAR.SYNC.DEFER_BLOCKING 0x0 ;  /* 0x0000000000007b1d */ /* 0x000fec0000010000 */
[----:B------:R-:W-:Y:S05]  /*0170*/  @P2 EXIT ;  /* 0x000000000000294d */ /* 0x000fea0003800000 */
[----:B------:R-:W2:Y:S01]  /*0180*/  I2F.F64 R6, UR8 ;  /* 0x0000000800067d12 */ /* 0x000ea20008201c00 */
[----:B-1----:R-:W-:Y:S01]  /*0190*/  IMAD.MOV.U32 R2, RZ, RZ, 0x1 ;  /* 0x00000001ff027424 */ /* 0x002fe200078e00ff */
[----:B------:R-:W1:Y:S01]  /*01a0*/  S2UR UR5, SR_CgaCtaId ;  /* 0x00000000000579c3 */ /* 0x000e620000008800 */
[----:B------:R-:W-:Y:S01]  /*01b0*/  UMOV UR4, 0x400 ;  /* 0x0000040000047882 */ /* 0x000fe20000000000 */
[----:B------:R-:W-:Y:S04]  /*01c0*/  BSSY.RECONVERGENT B0, `(.L_x_2) ;  /* 0x0000013000007945 */ /* 0x000fe80003800200 */
[----:B------:R-:W3:Y:S08]  /*01d0*/  I2F.F64 R8, R0 ;  /* 0x0000000000087312 */ /* 0x000ef00000201c00 */
[----:B--2---:R-:W0:Y:S01]  /*01e0*/  MUFU.RCP64H R3, R7 ;  /* 0x0000000700037308 */ /* 0x004e220000001800 */
[----:B---3--:R-:W-:Y:S01]  /*01f0*/  FSETP.GEU.AND P1, PT, |R9|, 6.5827683646048100446e-37, PT ;  /* 0x036000000900780b */ /* 0x008fe20003f2e200 */
[----:B-1----:R-:W-:Y:S01]  /*0200*/  ULEA UR4, UR5, UR4, 0x18 ;  /* 0x0000000405047291 */ /* 0x002fe2000f8ec0ff */
[----:B0-----:R-:W-:-:S08]  /*0210*/  DFMA R4, -R6, R2, 1 ;  /* 0x3ff000000604742b */ /* 0x001fd00000000102 */
[----:B------:R-:W-:-:S08]  /*0220*/  DFMA R4, R4, R4, R4 ;  /* 0x000000040404722b */ /* 0x000fd00000000004 */
[----:B------:R-:W-:-:S08]  /*0230*/  DFMA R4, R2, R4, R2 ;  /* 0x000000040204722b */ /* 0x000fd00000000002 */
[----:B------:R-:W-:-:S08]  /*0240*/  DFMA R2, -R6, R4, 1 ;  /* 0x3ff000000602742b */ /* 0x000fd00000000104 */
[----:B------:R-:W-:Y:S01]  /*0250*/  DFMA R2, R4, R2, R4 ;  /* 0x000000020402722b */ /* 0x000fe20000000004 */
[----:B------:R-:W0:Y:S07]  /*0260*/  LDS.64 R4, [UR4] ;  /* 0x00000004ff047984 */ /* 0x000e2e0008000a00 */
[----:B------:R-:W-:-:S08]  /*0270*/  DMUL R10, R8, R2 ;  /* 0x00000002080a7228 */ /* 0x000fd00000000000 */
[----:B------:R-:W-:-:S08]  /*0280*/  DFMA R12, -R6, R10, R8 ;  /* 0x0000000a060c722b */ /* 0x000fd00000000108 */
[----:B------:R-:W-:-:S10]  /*0290*/  DFMA R2, R2, R12, R10 ;  /* 0x0000000c0202722b */ /* 0x000fd4000000000a */
[----:B------:R-:W-:-:S05]  /*02a0*/  FFMA R10, RZ, R7, R3 ;  /* 0x00000007ff0a7223 */ /* 0x000fca0000000003 */
[----:B------:R-:W-:-:S13]  /*02b0*/  FSETP.GT.AND P0, PT, |R10|, 1.469367938527859385e-39, PT ;  /* 0x001000000a00780b */ /* 0x000fda0003f04200 */
[----:B0-----:R-:W-:Y:S05]  /*02c0*/  @P0 BRA P1, `(.L_x_3) ;  /* 0x0000000000080947 */ /* 0x001fea0000800000 */
[----:B------:R-:W-:-:S07]  /*02d0*/  MOV R12, 0x2f0 ;  /* 0x000002f0000c7802 */ /* 0x000fce0000000f00 */
[----:B------:R-:W-:Y:S05]  /*02e0*/  CALL.REL.NOINC `($__internal_0_$__cuda_sm20_div_rn_f64_full) ;  /* 0x0000000000187944 */ /* 0x000fea0003c00000 */
.L_x_3:
[----:B------:R-:W-:Y:S05]  /*02f0*/  BSYNC.RECONVERGENT B0 ;  /* 0x0000000000007941 */ /* 0x000fea0003800200 */
.L_x_2:
[----:B------:R-:W0:Y:S01]  /*0300*/  LDC.64 R6, c[0x0][0x380] ;  /* 0x0000e000ff067b82 */ /* 0x000e220000000a00 */
[----:B------:R-:W-:Y:S01]  /*0310*/  DADD R4, R4, R2 ;  /* 0x0000000004047229 */ /* 0x000fe20000000002 */
[----:B0-----:R-:W-:-:S06]  /*0320*/  IMAD.WIDE R2, R0, 0x8, R6 ;  /* 0x0000000800027825 */ /* 0x001fcc00078e0206 */
[----:B------:R-:W-:Y:S01]  /*0330*/  STG.E.64 desc[UR6][R2.64], R4 ;  /* 0x0000000402007986 */ /* 0x000fe2000c101b06 */
[----:B------:R-:W-:Y:S05]  /*0340*/  EXIT ;  /* 0x000000000000794d */ /* 0x000fea0003800000 */
        .weak           $__internal_0_$__cuda_sm20_div_rn_f64_full
        .type           $__internal_0_$__cuda_sm20_div_rn_f64_full,@function
        .size           $__internal_0_$__cuda_sm20_div_rn_f64_full,(.L_x_34 - $__internal_0_$__cuda_sm20_div_rn_f64_full)
$__internal_0_$__cuda_sm20_div_rn_f64_full:
[C---:B------:R-:W-:Y:S01]  /*0350*/  FSETP.GEU.AND P0, PT, |R7|.reuse, 1.469367938527859385e-39, PT ;  /* 0x001000000700780b */ /* 0x040fe20003f0e200 */
[----:B------:R-:W-:Y:S01]  /*0360*/  IMAD.MOV.U32 R10, RZ, RZ, 0x1 ;  /* 0x00000001ff0a7424 */ /* 0x000fe200078e00ff */
[----:B------:R-:W-:Y:S01]  /*0370*/  LOP3.LUT R2, R7, 0x800fffff, RZ, 0xc0, !PT ;  /* 0x800fffff07027812 */ /* 0x000fe200078ec0ff */
[----:B------:R-:W-:Y:S01]  /*0380*/  BSSY.RECONVERGENT B1, `(.L_x_4) ;  /* 0x0000055000017945 */ /* 0x000fe20003800200 */
[C---:B------:R-:W-:Y:S02]  /*0390*/  FSETP.GEU.AND P2, PT, |R9|.reuse, 1.469367938527859385e-39, PT ;  /* 0x001000000900780b */ /* 0x040fe40003f4e200 */
[----:B------:R-:W-:Y:S01]  /*03a0*/  LOP3.LUT R3, R2, 0x3ff00000, RZ, 0xfc, !PT ;  /* 0x3ff0000002037812 */ /* 0x000fe200078efcff */
[----:B------:R-:W-:Y:S01]  /*03b0*/  IMAD.MOV.U32 R2, RZ, RZ, R6 ;  /* 0x000000ffff027224 */ /* 0x000fe200078e0006 */
[----:B------:R-:W-:Y:S02]  /*03c0*/  LOP3.LUT R13, R9, 0x7ff00000, RZ, 0xc0, !PT ;  /* 0x7ff00000090d7812 */ /* 0x000fe400078ec0ff */
[----:B------:R-:W-:-:S03]  /*03d0*/  LOP3.LUT R16, R7, 0x7ff00000, RZ, 0xc0, !PT ;  /* 0x7ff0000007107812 */ /* 0x000fc600078ec0ff */
[----:B------:R-:W-:Y:S01]  /*03e0*/  @!P0 DMUL R2, R6, 8.98846567431157953865e+307 ;  /* 0x7fe0000006028828 */ /* 0x000fe20000000000 */
[----:B------:R-:W-:-:S03]  /*03f0*/  ISETP.GE.U32.AND P1, PT, R13, R16, PT ;  /* 0x000000100d00720c */ /* 0x000fc60003f26070 */
[----:B------:R-:W-:Y:S02]  /*0400*/  @!P2 LOP3.LUT R20, R7, 0x7ff00000, RZ, 0xc0, !PT ;  /* 0x7ff000000714a812 */ /* 0x000fe400078ec0ff */
[----:B------:R-:W0:Y:S02]  /*0410*/  MUFU.RCP64H R11, R3 ;  /* 0x00000003000b7308 */ /* 0x000e240000001800 */
[----:B------:R-:W-:Y:S01]  /*0420*/  @!P2 ISETP.GE.U32.AND P3, PT, R13, R20, PT ;  /* 0x000000140d00a20c */ /* 0x000fe20003f66070 */
[----:B------:R-:W-:Y:S01]  /*0430*/  @!P2 IMAD.MOV.U32 R20, RZ, RZ, RZ ;  /* 0x000000ffff14a224 */ /* 0x000fe200078e00ff */
[----:B0-----:R-:W-:-:S08]  /*0440*/  DFMA R14, R10, -R2, 1 ;  /* 0x3ff000000a0e742b */ /* 0x001fd00000000802 */
[----:B------:R-:W-:Y:S01]  /*0450*/  DFMA R18, R14, R14, R14 ;  /* 0x0000000e0e12722b */ /* 0x000fe2000000000e */
[----:B------:R-:W-:-:S05]  /*0460*/  IMAD.MOV.U32 R14, RZ, RZ, 0x1ca00000 ;  /* 0x1ca00000ff0e7424 */ /* 0x000fca00078e00ff */
[C---:B------:R-:W-:Y:S02]  /*0470*/  @!P2 SEL R15, R14.reuse, 0x63400000, !P3 ;  /* 0x634000000e0fa807 */ /* 0x040fe40005800000 */
[----:B------:R-:W-:Y:S01]  /*0480*/  DFMA R18, R10, R18, R10 ;  /* 0x000000120a12722b */ /* 0x000fe2000000000a */
[----:B------:R-:W-:Y:S01]  /*0490*/  SEL R11, R14, 0x63400000, !P1 ;  /* 0x634000000e0b7807 */ /* 0x000fe20004800000 */
[----:B------:R-:W-:Y:S01]  /*04a0*/  IMAD.MOV.U32 R10, RZ, RZ, R8 ;  /* 0x000000ffff0a7224 */ /* 0x000fe200078e0008 */
[--C-:B------:R-:W-:Y:S02]  /*04b0*/  @!P2 LOP3.LUT R15, R15, 0x80000000, R9.reuse, 0xf8, !PT ;  /* 0x800000000f0fa812 */ /* 0x100fe400078ef809 */
[----:B------:R-:W-:Y:S02]  /*04c0*/  LOP3.LUT R11, R11, 0x800fffff, R9, 0xf8, !PT ;  /* 0x800fffff0b0b7812 */ /* 0x000fe400078ef809 */
[----:B------:R-:W-:Y:S01]  /*04d0*/  @!P2 LOP3.LUT R21, R15, 0x100000, RZ, 0xfc, !PT ;  /* 0x001000000f15a812 */ /* 0x000fe200078efcff */
[----:B------:R-:W-:-:S05]  /*04e0*/  DFMA R22, R18, -R2, 1 ;  /* 0x3ff000001216742b */ /* 0x000fca0000000802 */
[----:B------:R-:W-:-:S03]  /*04f0*/  @!P2 DFMA R10, R10, 2, -R20 ;  /* 0x400000000a0aa82b */ /* 0x000fc60000000814 */
[----:B------:R-:W-:Y:S01]  /*0500*/  DFMA R18, R18, R22, R18 ;  /* 0x000000161212722b */ /* 0x000fe20000000012 */
[----:B------:R-:W-:Y:S02]  /*0510*/  IMAD.MOV.U32 R23, RZ, RZ, R13 ;  /* 0x000000ffff177224 */ /* 0x000fe400078e000d */
[----:B------:R-:W-:Y:S01]  /*0520*/  IMAD.MOV.U32 R22, RZ, RZ, R16 ;  /* 0x000000ffff167224 */ /* 0x000fe200078e0010 */
[----:B------:R-:W-:-:S03]  /*0530*/  @!P0 LOP3.LUT R22, R3, 0x7ff00000, RZ, 0xc0, !PT ;  /* 0x7ff0000003168812 */ /* 0x000fc600078ec0ff */
[----:B------:R-:W-:Y:S01]  /*0540*/  @!P2 LOP3.LUT R23, R11, 0x7ff00000, RZ, 0xc0, !PT ;  /* 0x7ff000000b17a812 */ /* 0x000fe200078ec0ff */
[----:B------:R-:W-:Y:S01]  /*0550*/  DMUL R20, R18, R10 ;  /* 0x0000000a12147228 */ /* 0x000fe20000000000 */
[----:B------:R-:W-:-:S03]  /*0560*/  VIADD R24, R22, 0xffffffff ;  /* 0xffffffff16187836 */ /* 0x000fc60000000000 */
[----:B------:R-:W-:-:S04]  /*0570*/  VIADD R15, R23, 0xffffffff ;  /* 0xffffffff170f7836 */ /* 0x000fc80000000000 */
[----:B------:R-:W-:Y:S01]  /*0580*/  DFMA R16, R20, -R2, R10 ;  /* 0x800000021410722b */ /* 0x000fe2000000000a */
[----:B------:R-:W-:-:S04]  /*0590*/  ISETP.GT.U32.AND P0, PT, R15, 0x7feffffe, PT ;  /* 0x7feffffe0f00780c */ /* 0x000fc80003f04070 */
[----:B------:R-:W-:-:S03]  /*05a0*/  ISETP.GT.U32.OR P0, PT, R24, 0x7feffffe, P0 ;  /* 0x7feffffe1800780c */ /* 0x000fc60000704470 */
[----:B------:R-:W-:-:S10]  /*05b0*/  DFMA R16, R18, R16, R20 ;  /* 0x000000101210722b */ /* 0x000fd40000000014 */
[----:B------:R-:W-:Y:S05]  /*05c0*/  @P0 BRA `(.L_x_5) ;  /* 0x00000000006c0947 */ /* 0x000fea0003800000 */
[----:B------:R-:W-:-:S04]  /*05d0*/  LOP3.LUT R18, R7, 0x7ff00000, RZ, 0xc0, !PT ;  /* 0x7ff0000007127812 */ /* 0x000fc800078ec0ff */
[CC--:B------:R-:W-:Y:S02]  /*05e0*/  VIADDMNMX R8, R13.reuse, -R18.reuse, 0xb9600000, !PT ;  /* 0xb96000000d087446 */ /* 0x0c0fe40007800912 */
[----:B------:R-:W-:Y:S02]  /*05f0*/  ISETP.GE.U32.AND P0, PT, R13, R18, PT ;  /* 0x000000120d00720c */ /* 0x000fe40003f06070 */
[----:B------:R-:W-:Y:S02]  /*0600*/  VIMNMX R8, PT, PT, R8, 0x46a00000, PT ;  /* 0x46a0000008087848 */ /* 0x000fe40003fe0100 */
[----:B------:R-:W-:-:S05]  /*0610*/  SEL R13, R14, 0x63400000, !P0 ;  /* 0x634000000e0d7807 */ /* 0x000fca0004000000 */
[----:B------:R-:W-:Y:S02]  /*0620*/  IMAD.IADD R13, R8, 0x1, -R13 ;  /* 0x00000001080d7824 */ /* 0x000fe400078e0a0d */
[----:B------:R-:W-:Y:S02]  /*0630*/  IMAD.MOV.U32 R8, RZ, RZ, RZ ;  /* 0x000000ffff087224 */ /* 0x000fe400078e00ff */
[----:B------:R-:W-:-:S06]  /*0640*/  VIADD R9, R13, 0x7fe00000 ;  /* 0x7fe000000d097836 */ /* 0x000fcc0000000000 */
[----:B------:R-:W-:-:S10]  /*0650*/  DMUL R14, R16, R8 ;  /* 0x00000008100e7228 */ /* 0x000fd40000000000 */
[----:B------:R-:W-:-:S13]  /*0660*/  FSETP.GTU.AND P0, PT, |R15|, 1.469367938527859385e-39, PT ;  /* 0x001000000f00780b */ /* 0x000fda0003f0c200 */
[----:B------:R-:W-:Y:S05]  /*0670*/  @P0 BRA `(.L_x_6) ;  /* 0x0000000000940947 */ /* 0x000fea0003800000 */
[----:B------:R-:W-:Y:S01]  /*0680*/  DFMA R2, R16, -R2, R10 ;  /* 0x800000021002722b */ /* 0x000fe2000000000a */
[----:B------:R-:W-:-:S09]  /*0690*/  IMAD.MOV.U32 R8, RZ, RZ, RZ ;  /* 0x000000ffff087224 */ /* 0x000fd200078e00ff */
[C---:B------:R-:W-:Y:S02]  /*06a0*/  FSETP.NEU.AND P0, PT, R3.reuse, RZ, PT ;  /* 0x000000ff0300720b */ /* 0x040fe40003f0d000 */
[----:B------:R-:W-:-:S04]  /*06b0*/  LOP3.LUT R7, R3, 0x80000000, R7, 0x48, !PT ;  /* 0x8000000003077812 */ /* 0x000fc800078e4807 */
[----:B------:R-:W-:-:S07]  /*06c0*/  LOP3.LUT R9, R7, R9, RZ, 0xfc, !PT ;  /* 0x0000000907097212 */ /* 0x000fce00078efcff */
[----:B------:R-:W-:Y:S05]  /*06d0*/  @!P0 BRA `(.L_x_6) ;  /* 0x00000000007c8947 */ /* 0x000fea0003800000 */
[----:B------:R-:W-:Y:S01]  /*06e0*/  IMAD.MOV R3, RZ, RZ, -R13 ;  /* 0x000000ffff037224 */ /* 0x000fe200078e0a0d */
[----:B------:R-:W-:Y:S01]  /*06f0*/  DMUL.RP R8, R16, R8 ;  /* 0x0000000810087228 */ /* 0x000fe20000008000 */
[----:B------:R-:W-:Y:S01]  /*0700*/  IMAD.MOV.U32 R2, RZ, RZ, RZ ;  /* 0x000000ffff027224 */ /* 0x000fe200078e00ff */
[----:B------:R-:W-:-:S05]  /*0710*/  IADD3 R13, PT, PT, -R13, -0x43300000, RZ ;  /* 0xbcd000000d0d7810 */ /* 0x000fca0007ffe1ff */
[----:B------:R-:W-:-:S03]  /*0720*/  DFMA R2, R14, -R2, R16 ;  /* 0x800000020e02722b */ /* 0x000fc60000000010 */
[----:B------:R-:W-:-:S07]  /*0730*/  LOP3.LUT R7, R9, R7, RZ, 0x3c, !PT ;  /* 0x0000000709077212 */ /* 0x000fce00078e3cff */
[----:B------:R-:W-:-:S04]  /*0740*/  FSETP.NEU.AND P0, PT, |R3|, R13, PT ;  /* 0x0000000d0300720b */ /* 0x000fc80003f0d200 */
[----:B------:R-:W-:Y:S02]  /*0750*/  FSEL R14, R8, R14, !P0 ;  /* 0x0000000e080e7208 */ /* 0x000fe40004000000 */
[----:B------:R-:W-:Y:S01]  /*0760*/  FSEL R15, R7, R15, !P0 ;  /* 0x0000000f070f7208 */ /* 0x000fe20004000000 */
[----:B------:R-:W-:Y:S06]  /*0770*/  BRA `(.L_x_6) ;  /* 0x0000000000547947 */ /* 0x000fec0003800000 */
.L_x_5:
[----:B------:R-:W-:-:S14]  /*0780*/  DSETP.NAN.AND P0, PT, R8, R8, PT ;  /* 0x000000080800722a */ /* 0x000fdc0003f08000 */
[----:B------:R-:W-:Y:S05]  /*0790*/  @P0 BRA `(.L_x_7) ;  /* 0x0000000000440947 */ /* 0x000fea0003800000 */
[----:B------:R-:W-:-:S14]  /*07a0*/  DSETP.NAN.AND P0, PT, R6, R6, PT ;  /* 0x000000060600722a */ /* 0x000fdc0003f08000 */
[----:B------:R-:W-:Y:S05]  /*07b0*/  @P0 BRA `(.L_x_8) ;  /* 0x0000000000300947 */ /* 0x000fea0003800000 */
[----:B------:R-:W-:Y:S01]  /*07c0*/  ISETP.NE.AND P0, PT, R23, R22, PT ;  /* 0x000000161700720c */ /* 0x000fe20003f05270 */
[----:B------:R-:W-:Y:S02]  /*07d0*/  IMAD.MOV.U32 R14, RZ, RZ, 0x0 ;  /* 0x00000000ff0e7424 */ /* 0x000fe400078e00ff */
[----:B------:R-:W-:-:S10]  /*07e0*/  IMAD.MOV.U32 R15, RZ, RZ, -0x80000 ;  /* 0xfff80000ff0f7424 */ /* 0x000fd400078e00ff */
[----:B------:R-:W-:Y:S05]  /*07f0*/  @!P0 BRA `(.L_x_6) ;  /* 0x0000000000348947 */ /* 0x000fea0003800000 */
[----:B------:R-:W-:Y:S02]  /*0800*/  ISETP.NE.AND P0, PT, R23, 0x7ff00000, PT ;  /* 0x7ff000001700780c */ /* 0x000fe40003f05270 */
[----:B------:R-:W-:Y:S02]  /*0810*/  LOP3.LUT R15, R9, 0x80000000, R7, 0x48, !PT ;  /* 0x80000000090f7812 */ /* 0x000fe400078e4807 */
[----:B------:R-:W-:-:S13]  /*0820*/  ISETP.EQ.OR P0, PT, R22, RZ, !P0 ;  /* 0x000000ff1600720c */ /* 0x000fda0004702670 */
[----:B------:R-:W-:Y:S01]  /*0830*/  @P0 LOP3.LUT R2, R15, 0x7ff00000, RZ, 0xfc, !PT ;  /* 0x7ff000000f020812 */ /* 0x000fe200078efcff */
[----:B------:R-:W-:Y:S02]  /*0840*/  @!P0 IMAD.MOV.U32 R14, RZ, RZ, RZ ;  /* 0x000000ffff0e8224 */ /* 0x000fe400078e00ff */
[----:B------:R-:W-:Y:S02]  /*0850*/  @P0 IMAD.MOV.U32 R14, RZ, RZ, RZ ;  /* 0x000000ffff0e0224 */ /* 0x000fe400078e00ff */
[----:B------:R-:W-:Y:S01]  /*0860*/  @P0 IMAD.MOV.U32 R15, RZ, RZ, R2 ;  /* 0x000000ffff0f0224 */ /* 0x000fe200078e0002 */
[----:B------:R-:W-:Y:S06]  /*0870*/  BRA `(.L_x_6) ;  /* 0x0000000000147947 */ /* 0x000fec0003800000 */
.L_x_8:
[----:B------:R-:W-:Y:S01]  /*0880*/  LOP3.LUT R15, R7, 0x80000, RZ, 0xfc, !PT ;  /* 0x00080000070f7812 */ /* 0x000fe200078efcff */
[----:B------:R-:W-:Y:S01]  /*0890*/  IMAD.MOV.U32 R14, RZ, RZ, R6 ;  /* 0x000000ffff0e7224 */ /* 0x000fe200078e0006 */
[----:B------:R-:W-:Y:S06]  /*08a0*/  BRA `(.L_x_6) ;  /* 0x0000000000087947 */ /* 0x000fec0003800000 */
.L_x_7:
[----:B------:R-:W-:Y:S01]  /*08b0*/  LOP3.LUT R15, R9, 0x80000, RZ, 0xfc, !PT ;  /* 0x00080000090f7812 */ /* 0x000fe200078efcff */
[----:B------:R-:W-:-:S07]  /*08c0*/  IMAD.MOV.U32 R14, RZ, RZ, R8 ;  /* 0x000000ffff0e7224 */ /* 0x000fce00078e0008 */
.L_x_6:
[----:B------:R-:W-:Y:S05]  /*08d0*/  BSYNC.RECONVERGENT B1 ;  /* 0x0000000000017941 */ /* 0x000fea0003800200 */
.L_x_4:
[----:B------:R-:W-:Y:S02]  /*08e0*/  IMAD.MOV.U32 R13, RZ, RZ, 0x0 ;  /* 0x00000000ff0d7424 */ /* 0x000fe400078e00ff */
[----:B------:R-:W-:Y:S02]  /*08f0*/  IMAD.MOV.U32 R2, RZ, RZ, R14 ;  /* 0x000000ffff027224 */ /* 0x000fe400078e000e */
[----:B------:R-:W-:Y:S01]  /*0900*/  IMAD.MOV.U32 R3, RZ, RZ, R15 ;  /* 0x000000ffff037224 */ /* 0x000fe200078e000f */
[----:B------:R-:W-:Y:S06]  /*0910*/  RET.REL.NODEC R12 `(_Z25normalize_weights_kernel2Pdi) ;  /* 0xfffffff40cb87950 */ /* 0x000fec0003c3ffff */
.L_x_9:
[----:B------:R-:W-:-:S00]  /*0920*/  BRA `(.L_x_9) ;  /* 0xfffffffc00fc7947 */ /* 0x000fc0000383ffff */
[----:B------:R-:W-:-:S00]  /*0930*/  NOP ;  /* 0x0000000000007918 */ /* 0x000fc00000000000 */
        /* <DEDUP_REMOVED lines=12> */
.L_x_34:


//--------------------- .text._Z25normalize_weights_kernel1PdiS_ --------------------------
	.section	.text._Z25normalize_weights_kernel1PdiS_,"ax",@progbits
	.align	128
        .global         _Z25normalize_weights_kernel1PdiS_
        .type           _Z25normalize_weights_kernel1PdiS_,@function
        .size           _Z25normalize_weights_kernel1PdiS_,(.L_x_36 - _Z25normalize_weights_kernel1PdiS_)
        .other          _Z25normalize_weights_kernel1PdiS_,@"STO_CUDA_ENTRY STV_DEFAULT"
_Z25normalize_weights_kernel1PdiS_:
.text._Z25normalize_weights_kernel1PdiS_:
[----:B------:R-:W-:Y:S01]  /*0000*/  LDC R1, c[0x0][0x37c] ;  /* 0x0000df00ff017b82 */ /* 0x000fe20000000800 */
[----:B------:R-:W0:Y:S07]  /*0010*/  S2R R3, SR_TID.X ;  /* 0x0000000000037919 */ /* 0x000e2e0000002100 */
[----:B------:R-:W1:Y:S01]  /*0020*/  S2UR UR4, SR_CTAID.X ;  /* 0x00000000000479c3 */ /* 0x000e620000002500 */
[----:B------:R-:W-:Y:S07]  /*0030*/  BSSY.RECONVERGENT B0, `(.L_x_10) ;  /* 0x0000019000007945 */ /* 0x000fee0003800200 */
[----:B------:R-:W1:Y:S01]  /*0040*/  LDC R0, c[0x0][0x360] ;  /* 0x0000d800ff007b82 */ /* 0x000e620000000800 */
[----:B0-----:R-:W-:Y:S01]  /*0050*/  ISETP.NE.AND P0, PT, R3, RZ, PT ;  /* 0x000000ff0300720c */ /* 0x001fe20003f05270 */
[----:B-1----:R-:W-:-:S12]  /*0060*/  IMAD R0, R0, UR4, R3 ;  /* 0x0000000400007c24 */ /* 0x002fd8000f8e0203 */
[----:B------:R-:W-:Y:S05]  /*0070*/  @P0 BRA `(.L_x_11) ;  /* 0x0000000000500947 */ /* 0x000fea0003800000 */
[----:B------:R-:W0:Y:S02]  /*0080*/  LDCU UR4, c[0x0][0x388] ;  /* 0x00007100ff0477ac */ /* 0x000e240008000800 */
[----:B0-----:R-:W0:Y:S08]  /*0090*/  I2F.F64 R2, UR4 ;  /* 0x0000000400027d12 */ /* 0x001e300008201c00 */
[----:B0-----:R-:W0:Y:S01]  /*00a0*/  MUFU.RCP64H R5, R3 ;  /* 0x0000000300057308 */ /* 0x001e220000001800 */
[----:B------:R-:W-:-:S05]  /*00b0*/  VIADD R4, R3, 0x300402 ;  /* 0x0030040203047836 */ /* 0x000fca0000000000 */
[----:B------:R-:W-:Y:S01]  /*00c0*/  FSETP.GEU.AND P0, PT, |R4|, 5.8789094863358348022e-39, PT ;  /* 0x004004020400780b */ /* 0x000fe20003f0e200 */
[----:B0-----:R-:W-:-:S08]  /*00d0*/  DFMA R6, -R2, R4, 1 ;  /* 0x3ff000000206742b */ /* 0x001fd00000000104 */
[----:B------:R-:W-:-:S08]  /*00e0*/  DFMA R6, R6, R6, R6 ;  /* 0x000000060606722b */ /* 0x000fd00000000006 */
[----:B------:R-:W-:-:S08]  /*00f0*/  DFMA R6, R4, R6, R4 ;  /* 0x000000060406722b */ /* 0x000fd00000000004 */
[----:B------:R-:W-:-:S08]  /*0100*/  DFMA R8, -R2, R6, 1 ;  /* 0x3ff000000208742b */ /* 0x000fd00000000106 */
[----:B------:R-:W-:Y:S01]  /*0110*/  DFMA R6, R6, R8, R6 ;  /* 0x000000080606722b */ /* 0x000fe20000000006 */
[----:B------:R-:W-:Y:S10]  /*0120*/  @P0 BRA `(.L_x_12) ;  /* 0x0000000000140947 */ /* 0x000ff40003800000 */
[----:B------:R-:W-:Y:S01]  /*0130*/  LOP3.LUT R4, R3, 0x7fffffff, RZ, 0xc0, !PT ;  /* 0x7fffffff03047812 */ /* 0x000fe200078ec0ff */
[----:B------:R-:W-:Y:S01]  /*0140*/  IMAD.MOV.U32 R6, RZ, RZ, R2 ;  /* 0x000000ffff067224 */ /* 0x000fe200078e0002 */
[----:B------:R-:W-:-:S03]  /*0150*/  MOV R2, 0x180 ;  /* 0x0000018000027802 */ /* 0x000fc60000000f00 */
[----:B------:R-:W-:-:S07]  /*0160*/  VIADD R8, R4, 0xfff00000 ;  /* 0xfff0000004087836 */ /* 0x000fce0000000000 */
[----:B------:R-:W-:Y:S05]  /*0170*/  CALL.REL.NOINC `($__internal_1_$__cuda_sm20_dblrcp_rn_slowpath_v3) ;  /* 0x0000000000d47944 */ /* 0x000fea0003c00000 */
.L_x_12:
[----:B------:R-:W0:Y:S01]  /*0180*/  S2UR UR5, SR_CgaCtaId ;  /* 0x00000000000579c3 */ /* 0x000e220000008800 */
[----:B------:R-:W-:Y:S02]  /*0190*/  UMOV UR4, 0x400 ;  /* 0x0000040000047882 */ /* 0x000fe40000000000 */
[----:B0-----:R-:W-:-:S09]  /*01a0*/  ULEA UR4, UR5, UR4, 0x18 ;  /* 0x0000000405047291 */ /* 0x001fd2000f8ec0ff */
[----:B------:R0:W-:Y:S03]  /*01b0*/  STS.64 [UR4], R6 ;  /* 0x00000006ff007988 */ /* 0x0001e60008000a04 */
.L_x_11:
[----:B------:R-:W-:Y:S05]  /*01c0*/  BSYNC.RECONVERGENT B0 ;  /* 0x0000000000007941 */ /* 0x000fea0003800200 */
.L_x_10:
[----:B------:R-:W1:Y:S01]  /*01d0*/  LDCU UR4, c[0x0][0x388] ;  /* 0x00007100ff0477ac */ /* 0x000e620008000800 */
[----:B------:R-:W-:Y:S01]  /*01e0*/  BAR.SYNC.DEFER_BLOCKING 0x0 ;  /* 0x0000000000007b1d */ /* 0x000fe20000010000 */
[----:B-1----:R-:W-:-:S13]  /*01f0*/  ISETP.GE.AND P0, PT, R0, UR4, PT ;  /* 0x0000000400007c0c */ /* 0x002fda000bf06270 */
[----:B------:R-:W-:Y:S05]  /*0200*/  @P0 EXIT ;  /* 0x000000000000094d */ /* 0x000fea0003800000 */
[----:B------:R-:W1:Y:S08]  /*0210*/  I2F.F64 R2, UR4 ;  /* 0x0000000400027d12 */ /* 0x000e700008201c00 */
[----:B-1----:R-:W0:Y:S01]  /*0220*/  MUFU.RCP64H R5, R3 ;  /* 0x0000000300057308 */ /* 0x002e220000001800 */
        /* <DEDUP_REMOVED lines=13> */
[----:B------:R-:W-:Y:S02]  /*0300*/  IMAD.MOV.U32 R4, RZ, RZ, R6 ;  /* 0x000000ffff047224 */ /* 0x000fe400078e0006 */
[----:B------:R-:W-:-:S07]  /*0310*/  IMAD.MOV.U32 R5, RZ, RZ, R7 ;  /* 0x000000ffff057224 */ /* 0x000fce00078e0007 */
.L_x_13:
[----:B------:R-:W0:Y:S01]  /*0320*/  S2UR UR5, SR_CgaCtaId ;  /* 0x00000000000579c3 */ /* 0x000e220000008800 */
[----:B------:R-:W-:Y:S01]  /*0330*/  UMOV UR4, 0x400 ;  /* 0x0000040000047882 */ /* 0x000fe20000000000 */
[----:B------:R-:W-:Y:S01]  /*0340*/  IMAD.MOV.U32 R2, RZ, RZ, 0x1 ;  /* 0x00000001ff027424 */ /* 0x000fe200078e00ff */
[----:B------:R-:W-:Y:S01]  /*0350*/  FSETP.GEU.AND P1, PT, |R5|, 6.5827683646048100446e-37, PT ;  /* 0x036000000500780b */ /* 0x000fe20003f2e200 */
[----:B------:R-:W-:Y:S01]  /*0360*/  BSSY.RECONVERGENT B0, `(.L_x_14) ;  /* 0x0000012000007945 */ /* 0x000fe20003800200 */
[----:B0-----:R-:W-:-:S09]  /*0370*/  ULEA UR4, UR5, UR4, 0x18 ;  /* 0x0000000405047291 */ /* 0x001fd2000f8ec0ff */
[----:B------:R-:W0:Y:S02]  /*0380*/  LDS.64 R6, [UR4] ;  /* 0x00000004ff067984 */ /* 0x000e240008000a00 */
[----:B------:R-:W1:Y:S01]  /*0390*/  LDCU.64 UR4, c[0x0][0x358] ;  /* 0x00006b00ff0477ac */ /* 0x000e620008000a00 */
[----:B0-----:R-:W0:Y:S02]  /*03a0*/  MUFU.RCP64H R3, R7 ;  /* 0x0000000700037308 */ /* 0x001e240000001800 */
[----:B0-----:R-:W-:-:S08]  /*03b0*/  DFMA R8, -R6, R2, 1 ;  /* 0x3ff000000608742b */ /* 0x001fd00000000102 */
[----:B------:R-:W-:-:S08]  /*03c0*/  DFMA R8, R8, R8, R8 ;  /* 0x000000080808722b */ /* 0x000fd00000000008 */
[----:B------:R-:W-:-:S08]  /*03d0*/  DFMA R8, R2, R8, R2 ;  /* 0x000000080208722b */ /* 0x000fd00000000002 */
[----:B------:R-:W-:-:S08]  /*03e0*/  DFMA R2, -R6, R8, 1 ;  /* 0x3ff000000602742b */ /* 0x000fd00000000108 */
[----:B------:R-:W-:-:S08]  /*03f0*/  DFMA R2, R8, R2, R8 ;  /* 0x000000020802722b */ /* 0x000fd00000000008 */
[----:B------:R-:W-:-:S08]  /*0400*/  DMUL R8, R2, R4 ;  /* 0x0000000402087228 */ /* 0x000fd00000000000 */
[----:B------:R-:W-:-:S08]  /*0410*/  DFMA R10, -R6, R8, R4 ;  /* 0x00000008060a722b */ /* 0x000fd00000000104 */
[----:B------:R-:W-:-:S10]  /*0420*/  DFMA R2, R2, R10, R8 ;  /* 0x0000000a0202722b */ /* 0x000fd40000000008 */
[----:B------:R-:W-:-:S05]  /*0430*/  FFMA R8, RZ, R7, R3 ;  /* 0x00000007ff087223 */ /* 0x000fca0000000003 */
[----:B------:R-:W-:-:S13]  /*0440*/  FSETP.GT.AND P0, PT, |R8|, 1.469367938527859385e-39, PT ;  /* 0x001000000800780b */ /* 0x000fda0003f04200 */
[----:B-1----:R-:W-:Y:S05]  /*0450*/  @P0 BRA P1, `(.L_x_15) ;  /* 0x0000000000080947 */ /* 0x002fea0000800000 */
[----:B------:R-:W-:-:S07]  /*0460*/  MOV R10, 0x480 ;  /* 0x00000480000a7802 */ /* 0x000fce0000000f00 */
[----:B------:R-:W-:Y:S05]  /*0470*/  CALL.REL.NOINC `($__internal_2_$__cuda_sm20_div_rn_f64_full) ;  /* 0x0000000000b87944 */ /* 0x000fea0003c00000 */
.L_x_15:
[----:B------:R-:W-:Y:S05]  /*0480*/  BSYNC.RECONVERGENT B0 ;  /* 0x0000000000007941 */ /* 0x000fea0003800200 */
.L_x_14:
[----:B------:R-:W0:Y:S02]  /*0490*/  LDC.64 R4, c[0x0][0x380] ;  /* 0x0000e000ff047b82 */ /* 0x000e240000000a00 */
[----:B0-----:R-:W-:-:S05]  /*04a0*/  IMAD.WIDE R4, R0, 0x8, R4 ;  /* 0x0000000800047825 */ /* 0x001fca00078e0204 */
[----:B------:R-:W-:Y:S01]  /*04b0*/  STG.E.64 desc[UR4][R4.64], R2 ;  /* 0x0000000204007986 */ /* 0x000fe2000c101b04 */
[----:B------:R-:W-:Y:S05]  /*04c0*/  EXIT ;  /* 0x000000000000794d */ /* 0x000fea0003800000 */
        .weak           $__internal_1_$__cuda_sm20_dblrcp_rn_slowpath_v3
        .type           $__internal_1_$__cuda_sm20_dblrcp_rn_slowpath_v3,@function
        .size           $__internal_1_$__cuda_sm20_dblrcp_rn_slowpath_v3,($__internal_2_$__cuda_sm20_div_rn_f64_full - $__internal_1_$__cuda_sm20_dblrcp_rn_slowpath_v3)
$__internal_1_$__cuda_sm20_dblrcp_rn_slowpath_v3:
[----:B------:R-:W-:Y:S01]  /*04d0*/  IMAD.MOV.U32 R4, RZ, RZ, R6 ;  /* 0x000000ffff047224 */ /* 0x000fe200078e0006 */
[----:B------:R-:W-:Y:S01]  /*04e0*/  BSSY.RECONVERGENT B1, `(.L_x_16) ;  /* 0x0000025000017945 */ /* 0x000fe20003800200 */
[----:B------:R-:W-:-:S06]  /*04f0*/  IMAD.MOV.U32 R5, RZ, RZ, R3 ;  /* 0x000000ffff057224 */ /* 0x000fcc00078e0003 */
[----:B------:R-:W-:-:S14]  /*0500*/  DSETP.GTU.AND P0, PT, |R4|, +INF , PT ;  /* 0x7ff000000400742a */ /* 0x000fdc0003f0c200 */
[----:B------:R-:W-:Y:S05]  /*0510*/  @P0 BRA `(.L_x_17) ;  /* 0x00000000007c0947 */ /* 0x000fea0003800000 */
[----:B------:R-:W-:-:S05]  /*0520*/  LOP3.LUT R9, R3, 0x7fffffff, RZ, 0xc0, !PT ;  /* 0x7fffffff03097812 */ /* 0x000fca00078ec0ff */
[----:B------:R-:W-:-:S05]  /*0530*/  VIADD R3, R9, 0xffffffff ;  /* 0xffffffff09037836 */ /* 0x000fca0000000000 */
[----:B------:R-:W-:-:S13]  /*0540*/  ISETP.GE.U32.AND P0, PT, R3, 0x7fefffff, PT ;  /* 0x7fefffff0300780c */ /* 0x000fda0003f06070 */
[----:B------:R-:W-:Y:S01]  /*0550*/  @P0 LOP3.LUT R7, R5, 0x7ff00000, RZ, 0x3c, !PT ;  /* 0x7ff0000005070812 */ /* 0x000fe200078e3cff */
[----:B------:R-:W-:Y:S01]  /*0560*/  @P0 IMAD.MOV.U32 R6, RZ, RZ, RZ ;  /* 0x000000ffff060224 */ /* 0x000fe200078e00ff */
[----:B------:R-:W-:Y:S06]  /*0570*/  @P0 BRA `(.L_x_18) ;  /* 0x00000000006c0947 */ /* 0x000fec0003800000 */
[----:B------:R-:W-:-:S13]  /*0580*/  ISETP.GE.U32.AND P0, PT, R9, 0x1000001, PT ;  /* 0x010000010900780c */ /* 0x000fda0003f06070 */
[----:B------:R-:W-:Y:S05]  /*0590*/  @!P0 BRA `(.L_x_19) ;  /* 0x0000000000348947 */ /* 0x000fea0003800000 */
[----:B------:R-:W-:Y:S02]  /*05a0*/  VIADD R7, R5, 0xc0200000 ;  /* 0xc020000005077836 */ /* 0x000fe40000000000 */
[----:B------:R-:W-:Y:S02]  /*05b0*/  IMAD.MOV.U32 R6, RZ, RZ, R4 ;  /* 0x000000ffff067224 */ /* 0x000fe400078e0004 */
[----:B------:R-:W0:Y:S04]  /*05c0*/  MUFU.RCP64H R9, R7 ;  /* 0x0000000700097308 */ /* 0x000e280000001800 */
[----:B0-----:R-:W-:-:S08]  /*05d0*/  DFMA R10, -R6, R8, 1 ;  /* 0x3ff00000060a742b */ /* 0x001fd00000000108 */
[----:B------:R-:W-:-:S08]  /*05e0*/  DFMA R10, R10, R10, R10 ;  /* 0x0000000a0a0a722b */ /* 0x000fd0000000000a */
[----:B------:R-:W-:-:S08]  /*05f0*/  DFMA R10, R8, R10, R8 ;  /* 0x0000000a080a722b */ /* 0x000fd00000000008 */
[----:B------:R-:W-:-:S08]  /*0600*/  DFMA R8, -R6, R10, 1 ;  /* 0x3ff000000608742b */ /* 0x000fd0000000010a */
[----:B------:R-:W-:-:S08]  /*0610*/  DFMA R8, R10, R8, R10 ;  /* 0x000000080a08722b */ /* 0x000fd0000000000a */
[----:B------:R-:W-:-:S08]  /*0620*/  DMUL R8, R8, 2.2250738585072013831e-308 ;  /* 0x0010000008087828 */ /* 0x000fd00000000000 */
[----:B------:R-:W-:-:S08]  /*0630*/  DFMA R4, -R4, R8, 1 ;  /* 0x3ff000000404742b */ /* 0x000fd00000000108 */
[----:B------:R-:W-:-:S08]  /*0640*/  DFMA R4, R4, R4, R4 ;  /* 0x000000040404722b */ /* 0x000fd00000000004 */
[----:B------:R-:W-:Y:S01]  /*0650*/  DFMA R6, R8, R4, R8 ;  /* 0x000000040806722b */ /* 0x000fe20000000008 */
[----:B------:R-:W-:Y:S10]  /*0660*/  BRA `(.L_x_18) ;  /* 0x0000000000307947 */ /* 0x000ff40003800000 */
.L_x_19:
[----:B------:R-:W-:Y:S01]  /*0670*/  DMUL R4, R4, 8.11296384146066816958e+31 ;  /* 0x4690000004047828 */ /* 0x000fe20000000000 */
[----:B------:R-:W-:-:S05]  /*0680*/  IMAD.MOV.U32 R6, RZ, RZ, R8 ;  /* 0x000000ffff067224 */ /* 0x000fca00078e0008 */
[----:B------:R-:W0:Y:S02]  /*0690*/  MUFU.RCP64H R7, R5 ;  /* 0x0000000500077308 */ /* 0x000e240000001800 */
[----:B0-----:R-:W-:-:S08]  /*06a0*/  DFMA R8, -R4, R6, 1 ;  /* 0x3ff000000408742b */ /* 0x001fd00000000106 */
[----:B------:R-:W-:-:S08]  /*06b0*/  DFMA R8, R8, R8, R8 ;  /* 0x000000080808722b */ /* 0x000fd00000000008 */
[----:B------:R-:W-:-:S08]  /*06c0*/  DFMA R8, R6, R8, R6 ;  /* 0x000000080608722b */ /* 0x000fd00000000006 */
[----:B------:R-:W-:-:S08]  /*06d0*/  DFMA R6, -R4, R8, 1 ;  /* 0x3ff000000406742b */ /* 0x000fd00000000108 */
[----:B------:R-:W-:-:S08]  /*06e0*/  DFMA R6, R8, R6, R8 ;  /* 0x000000060806722b */ /* 0x000fd00000000008 */
[----:B------:R-:W-:Y:S01]  /*06f0*/  DMUL R6, R6, 8.11296384146066816958e+31 ;  /* 0x4690000006067828 */ /* 0x000fe20000000000 */
[----:B------:R-:W-:Y:S10]  /*0700*/  BRA `(.L_x_18) ;  /* 0x0000000000087947 */ /* 0x000ff40003800000 */
.L_x_17:
[----:B------:R-:W-:Y:S01]  /*0710*/  LOP3.LUT R7, R5, 0x80000, RZ, 0xfc, !PT ;  /* 0x0008000005077812 */ /* 0x000fe200078efcff */
[----:B------:R-:W-:-:S07]  /*0720*/  IMAD.MOV.U32 R6, RZ, RZ, R4 ;  /* 0x000000ffff067224 */ /* 0x000fce00078e0004 */
.L_x_18:
[----:B------:R-:W-:Y:S05]  /*0730*/  BSYNC.RECONVERGENT B1 ;  /* 0x0000000000017941 */ /* 0x000fea0003800200 */
.L_x_16:
[----:B------:R-:W-:-:S04]  /*0740*/  IMAD.MOV.U32 R3, RZ, RZ, 0x0 ;  /* 0x00000000ff037424 */ /* 0x000fc800078e00ff */
[----:B------:R-:W-:Y:S05]  /*0750*/  RET.REL.NODEC R2 `(_Z25normalize_weights_kernel1PdiS_) ;  /* 0xfffffff802287950 */ /* 0x000fea0003c3ffff */
        .weak           $__internal_2_$__cuda_sm20_div_rn_f64_full
        .type           $__internal_2_$__cuda_sm20_div_rn_f64_full,@function
        .size           $__internal_2_$__cuda_sm20_div_rn_f64_full,(.L_x_36 - $__internal_2_$__cuda_sm20_div_rn_f64_full)
$__internal_2_$__cuda_sm20_div_rn_f64_full:
        /* <DEDUP_REMOVED lines=11> */
[----:B------:R-:W-:Y:S01]  /*0810*/  @!P2 LOP3.LUT R12, R7, 0x7ff00000, RZ, 0xc0, !PT ;  /* 0x7ff00000070ca812 */ /* 0x000fe200078ec0ff */
[----:B------:R-:W-:Y:S01]  /*0820*/  @!P2 IMAD.MOV.U32 R18, RZ, RZ, RZ ;  /* 0x000000ffff12a224 */ /* 0x000fe200078e00ff */
[----:B------:R-:W0:Y:S02]  /*0830*/  MUFU.RCP64H R17, R3 ;  /* 0x0000000300117308 */ /* 0x000e240000001800 */
[----:B------:R-:W-:Y:S01]  /*0840*/  @!P2 ISETP.GE.U32.AND P3, PT, R11, R12, PT ;  /* 0x0000000c0b00a20c */ /* 0x000fe20003f66070 */
[----:B------:R-:W-:-:S05]  /*0850*/  IMAD.MOV.U32 R12, RZ, RZ, 0x1ca00000 ;  /* 0x1ca00000ff0c7424 */ /* 0x000fca00078e00ff */
[----:B------:R-:W-:-:S04]  /*0860*/  @!P2 SEL R13, R12, 0x63400000, !P3 ;  /* 0x634000000c0da807 */ /* 0x000fc80005800000 */
[----:B------:R-:W-:-:S04]  /*0870*/  @!P2 LOP3.LUT R13, R13, 0x80000000, R5, 0xf8, !PT ;  /* 0x800000000d0da812 */ /* 0x000fc800078ef805 */
[----:B------:R-:W-:Y:S01]  /*0880*/  @!P2 LOP3.LUT R19, R13, 0x100000, RZ, 0xfc, !PT ;  /* 0x001000000d13a812 */ /* 0x000fe200078efcff */
[----:B0-----:R-:W-:-:S08]  /*0890*/  DFMA R8, R16, -R2, 1 ;  /* 0x3ff000001008742b */ /* 0x001fd00000000802 */
[----:B------:R-:W-:-:S08]  /*08a0*/  DFMA R8, R8, R8, R8 ;  /* 0x000000080808722b */ /* 0x000fd00000000008 */
[----:B------:R-:W-:Y:S01]  /*08b0*/  DFMA R16, R16, R8, R16 ;  /* 0x000000081010722b */ /* 0x000fe20000000010 */
[----:B------:R-:W-:Y:S01]  /*08c0*/  SEL R9, R12, 0x63400000, !P1 ;  /* 0x634000000c097807 */ /* 0x000fe20004800000 */
[----:B------:R-:W-:-:S03]  /*08d0*/  IMAD.MOV.U32 R8, RZ, RZ, R4 ;  /* 0x000000ffff087224 */ /* 0x000fc600078e0004 */
[----:B------:R-:W-:-:S03]  /*08e0*/  LOP3.LUT R9, R9, 0x800fffff, R5, 0xf8, !PT ;  /* 0x800fffff09097812 */ /* 0x000fc600078ef805 */
[----:B------:R-:W-:-:S03]  /*08f0*/  DFMA R20, R16, -R2, 1 ;  /* 0x3ff000001014742b */ /* 0x000fc60000000802 */
[----:B------:R-:W-:-:S05]  /*0900*/  @!P2 DFMA R8, R8, 2, -R18 ;  /* 0x400000000808a82b */ /* 0x000fca0000000812 */
[----:B------:R-:W-:Y:S01]  /*0910*/  DFMA R16, R16, R20, R16 ;  /* 0x000000141010722b */ /* 0x000fe20000000010 */
[----:B------:R-:W-:Y:S02]  /*0920*/  IMAD.MOV.U32 R21, RZ, RZ, R11 ;  /* 0x000000ffff157224 */ /* 0x000fe400078e000b */
[----:B------:R-:W-:Y:S01]  /*0930*/  IMAD.MOV.U32 R20, RZ, RZ, R14 ;  /* 0x000000ffff147224 */ /* 0x000fe200078e000e */
[----:B------:R-:W-:Y:S02]  /*0940*/  @!P0 LOP3.LUT R20, R3, 0x7ff00000, RZ, 0xc0, !PT ;  /* 0x7ff0000003148812 */ /* 0x000fe400078ec0ff */
[----:B------:R-:W-:Y:S02]  /*0950*/  @!P2 LOP3.LUT R21, R9, 0x7ff00000, RZ, 0xc0, !PT ;  /* 0x7ff000000915a812 */ /* 0x000fe400078ec0ff */
[----:B------:R-:W-:Y:S01]  /*0960*/  DMUL R18, R16, R8 ;  /* 0x0000000810127228 */ /* 0x000fe20000000000 */
[----:B------:R-:W-:Y:S02]  /*0970*/  VIADD R22, R20, 0xffffffff ;  /* 0xffffffff14167836 */ /* 0x000fe40000000000 */
[----:B------:R-:W-:-:S05]  /*0980*/  VIADD R13, R21, 0xffffffff ;  /* 0xffffffff150d7836 */ /* 0x000fca0000000000 */
        /* <DEDUP_REMOVED lines=24> */
[----:B------:R-:W-:-:S06]  /*0b10*/  IMAD.MOV.U32 R2, RZ, RZ, RZ ;  /* 0x000000ffff027224 */ /* 0x000fcc00078e00ff */
[----:B------:R-:W-:-:S03]  /*0b20*/  DFMA R2, R12, -R2, R14 ;  /* 0x800000020c02722b */ /* 0x000fc6000000000e */
[----:B------:R-:W-:-:S03]  /*0b30*/  LOP3.LUT R7, R5, R7, RZ, 0x3c, !PT ;  /* 0x0000000705077212 */ /* 0x000fc600078e3cff */
[----:B------:R-:W-:-:S04]  /*0b40*/  IADD3 R2, PT, PT, -R11, -0x43300000, RZ ;  /* 0xbcd000000b027810 */ /* 0x000fc80007ffe1ff */
[----:B------:R-:W-:-:S04]  /*0b50*/  FSETP.NEU.AND P0, PT, |R3|, R2, PT ;  /* 0x000000020300720b */ /* 0x000fc80003f0d200 */
[----:B------:R-:W-:Y:S02]  /*0b60*/  FSEL R12, R4, R12, !P0 ;  /* 0x0000000c040c7208 */ /* 0x000fe40004000000 */
[----:B------:R-:W-:Y:S01]  /*0b70*/  FSEL R13, R7, R13, !P0 ;  /* 0x0000000d070d7208 */ /* 0x000fe20004000000 */
[----:B------:R-:W-:Y:S06]  /*0b80*/  BRA `(.L_x_22) ;  /* 0x0000000000547947 */ /* 0x000fec0003800000 */
.L_x_21:
        /* <DEDUP_REMOVED lines=16> */
.L_x_24:
[----:B------:R-:W-:Y:S01]  /*0c90*/  LOP3.LUT R13, R7, 0x80000, RZ, 0xfc, !PT ;  /* 0x00080000070d7812 */ /* 0x000fe200078efcff */
[----:B------:R-:W-:Y:S01]  /*0ca0*/  IMAD.MOV.U32 R12, RZ, RZ, R6 ;  /* 0x000000ffff0c7224 */ /* 0x000fe200078e0006 */
[----:B------:R-:W-:Y:S06]  /*0cb0*/  BRA `(.L_x_22) ;  /* 0x0000000000087947 */ /* 0x000fec0003800000 */
.L_x_23:
[----:B------:R-:W-:Y:S01]  /*0cc0*/  LOP3.LUT R13, R5, 0x80000, RZ, 0xfc, !PT ;  /* 0x00080000050d7812 */ /* 0x000fe200078efcff */
[----:B------:R-:W-:-:S07]  /*0cd0*/  IMAD.MOV.U32 R12, RZ, RZ, R4 ;  /* 0x000000ffff0c7224 */ /* 0x000fce00078e0004 */
.L_x_22:
[----:B------:R-:W-:Y:S05]  /*0ce0*/  BSYNC.RECONVERGENT B1 ;  /* 0x0000000000017941 */ /* 0x000fea0003800200 */
.L_x_20:
[----:B------:R-:W-:Y:S02]  /*0cf0*/  IMAD.MOV.U32 R11, RZ, RZ, 0x0 ;  /* 0x00000000ff0b7424 */ /* 0x000fe400078e00ff */
[----:B------:R-:W-:Y:S02]  /*0d00*/  IMAD.MOV.U32 R2, RZ, RZ, R12 ;  /* 0x000000ffff027224 */ /* 0x000fe400078e000c */
[----:B------:R-:W-:Y:S01]  /*0d10*/  IMAD.MOV.U32 R3, RZ, RZ, R13 ;  /* 0x000000ffff037224 */ /* 0x000fe200078e000d */
[----:B------:R-:W-:Y:S06]  /*0d20*/  RET.REL.NODEC R10 `(_Z25normalize_weights_kernel1PdiS_) ;  /* 0xfffffff00ab47950 */ /* 0x000fec0003c3ffff */
.L_x_25:
        /* <DEDUP_REMOVED lines=13> */
.L_x_36:


//--------------------- .text._Z17find_index_kernelPdS_i --------------------------
	.section	.text._Z17find_index_kernelPdS_i,"ax",@progbits
	.align	128
        .global         _Z17find_index_kernelPdS_i
        .type           _Z17find_index_kernelPdS_i,@function
        .size           _Z17find_index_kernelPdS_i,(.L_x_39 - _Z17find_index_kernelPdS_i)
        .other          _Z17find_index_kernelPdS_i,@"STO_CUDA_ENTRY STV_DEFAULT"
_Z17find_index_kernelPdS_i:
.text._Z17find_index_kernelPdS_i:
[----:B------:R-:W0:Y:S01]  /*0000*/  LDC R1, c[0x0][0x37c] ;  /* 0x0000df00ff017b82 */ /* 0x000e220000000800 */
[----:B------:R-:W1:Y:S01]  /*0010*/  S2R R0, SR_TID.X ;  /* 0x0000000000007919 */ /* 0x000e620000002100 */
[----:B------:R-:W2:Y:S06]  /*0020*/  LDCU UR5, c[0x0][0x2fc] ;  /* 0x00005f80ff0577ac */ /* 0x000eac0008000800 */
[----:B------:R-:W1:Y:S01]  /*0030*/  S2UR UR6, SR_CTAID.X ;  /* 0x00000000000679c3 */ /* 0x000e620000002500 */
[----:B0-----:R-:W-:Y:S01]  /*0040*/  VIADD R1, R1, 0xfffffff8 ;  /* 0xfffffff801017836 */ /* 0x001fe20000000000 */
[----:B------:R-:W0:Y:S01]  /*0050*/  LDCU UR36, c[0x0][0x390] ;  /* 0x00007200ff2477ac */ /* 0x000e220008000800 */
[----:B------:R-:W3:Y:S05]  /*0060*/  LDCU UR4, c[0x0][0x2f8] ;  /* 0x00005f00ff0477ac */ /* 0x000eea0008000800 */
[----:B------:R-:W1:Y:S01]  /*0070*/  LDC R3, c[0x0][0x360] ;  /* 0x0000d800ff037b82 */ /* 0x000e620000000800 */
[----:B---3--:R-:W-:-:S05]  /*0080*/  IADD3 R6, P1, PT, R1, UR4, RZ ;  /* 0x0000000401067c10 */ /* 0x008fca000ff3e0ff */
[----:B--2---:R-:W-:Y:S02]  /*0090*/  IMAD.X R7, RZ, RZ, UR5, P1 ;  /* 0x00000005ff077e24 */ /* 0x004fe400088e06ff */
[----:B-1----:R-:W-:-:S05]  /*00a0*/  IMAD R3, R3, UR6, R0 ;  /* 0x0000000603037c24 */ /* 0x002fca000f8e0200 */
[----:B0-----:R-:W-:-:S13]  /*00b0*/  ISETP.GE.AND P0, PT, R3, UR36, PT ;  /* 0x0000002403007c0c */ /* 0x001fda000bf06270 */
[----:B------:R-:W-:Y:S05]  /*00c0*/  @P0 BRA `(.L_x_26) ;  /* 0x0000000800600947 */ /* 0x000fea0003800000 */
[----:B------:R-:W-:Y:S01]  /*00d0*/  UISETP.GE.AND UP0, UPT, UR36, 0x1, UPT ;  /* 0x000000012400788c */ /* 0x000fe2000bf06270 */
[----:B------:R-:W-:-:S08]  /*00e0*/  MOV R0, 0xffffffff ;  /* 0xffffffff00007802 */ /* 0x000fd00000000f00 */
[----:B------:R-:W-:Y:S05]  /*00f0*/  BRA.U !UP0, `(.L_x_27) ;  /* 0x0000000908347547 */ /* 0x000fea000b800000 */
[----:B------:R-:W0:Y:S01]  /*0100*/  LDC.64 R4, c[0x0][0x388] ;  /* 0x0000e200ff047b82 */ /* 0x000e220000000a00 */
[----:B------:R-:W1:Y:S01]  /*0110*/  LDCU.64 UR8, c[0x0][0x358] ;  /* 0x00006b00ff0877ac */ /* 0x000e620008000a00 */
[----:B0-----:R-:W-:-:S06]  /*0120*/  IMAD.WIDE R4, R3, 0x8, R4 ;  /* 0x0000000803047825 */ /* 0x001fcc00078e0204 */
[----:B-1----:R-:W5:Y:S01]  /*0130*/  LDG.E.64 R4, desc[UR8][R4.64] ;  /* 0x0000000804047981 */ /* 0x002f62000c1e1b00 */
[----:B------:R-:W-:Y:S01]  /*0140*/  UISETP.GE.U32.AND UP1, UPT, UR36, 0x10, UPT ;  /* 0x000000102400788c */ /* 0x000fe2000bf26070 */
[----:B------:R-:W-:Y:S01]  /*0150*/  IMAD.MOV.U32 R0, RZ, RZ, -0x1 ;  /* 0xffffffffff007424 */ /* 0x000fe200078e00ff */
[----:B------:R-:W-:Y:S01]  /*0160*/  ULOP3.LUT UR6, UR36, 0xf, URZ, 0xc0, !UPT ;  /* 0x0000000f24067892 */ /* 0x000fe2000f8ec0ff */
[----:B------:R-:W-:-:S03]  /*0170*/  IMAD.MOV.U32 R3, RZ, RZ, RZ ;  /* 0x000000ffff037224 */ /* 0x000fc600078e00ff */
[----:B------:R-:W-:-:S03]  /*0180*/  UISETP.NE.AND UP0, UPT, UR6, URZ, UPT ;  /* 0x000000ff0600728c */ /* 0x000fc6000bf05270 */
[----:B------:R-:W-:Y:S08]  /*0190*/  BRA.U !UP1, `(.L_x_28) ;  /* 0x0000000109f87547 */ /* 0x000ff0000b800000 */
[----:B------:R-:W0:Y:S01]  /*01a0*/  LDCU.64 UR4, c[0x0][0x380] ;  /* 0x00007000ff0477ac */ /* 0x000e220008000a00 */
[----:B------:R-:W-:Y:S01]  /*01b0*/  MOV R0, 0xffffffff ;  /* 0xffffffff00007802 */ /* 0x000fe20000000f00 */
[----:B------:R-:W-:Y:S01]  /*01c0*/  IMAD.MOV.U32 R2, RZ, RZ, RZ ;  /* 0x000000ffff027224 */ /* 0x000fe200078e00ff */
[----:B------:R-:W-:-:S06]  /*01d0*/  ULOP3.LUT UR7, UR36, 0x7ffffff0, URZ, 0xc0, !UPT ;  /* 0x7ffffff024077892 */ /* 0x000fcc000f8ec0ff */
[----:B------:R-:W-:Y:S01]  /*01e0*/  IMAD.U32 R3, RZ, RZ, UR7 ;  /* 0x00000007ff037e24 */ /* 0x000fe2000f8e00ff */
[----:B0-----:R-:W-:-:S04]  /*01f0*/  UIADD3 UR4, UP1, UPT, UR4, 0x40, URZ ;  /* 0x0000004004047890 */ /* 0x001fc8000ff3e0ff */
[----:B------:R-:W-:Y:S02]  /*0200*/  UIADD3.X UR5, UPT, UPT, URZ, UR5, URZ, UP1, !UPT ;  /* 0x00000005ff057290 */ /* 0x000fe40008ffe4ff */
[----:B------:R-:W-:-:S04]  /*0210*/  MOV R8, UR4 ;  /* 0x0000000400087c02 */ /* 0x000fc80008000f00 */
[----:B------:R-:W-:-:S07]  /*0220*/  IMAD.U32 R9, RZ, RZ, UR5 ;  /* 0x00000005ff097e24 */ /* 0x000fce000f8e00ff */
.L_x_29:
[----:B------:R-:W2:Y:S04]  /*0230*/  LDG.E.64 R14, desc[UR8][R8.64+-0x40] ;  /* 0xffffc008080e7981 */ /* 0x000ea8000c1e1b00 */
[----:B------:R-:W3:Y:S04]  /*0240*/  LDG.E.64 R16, desc[UR8][R8.64+-0x38] ;  /* 0xffffc80808107981 */ /* 0x000ee8000c1e1b00 */
[----:B------:R-:W4:Y:S04]  /*0250*/  LDG.E.64 R18, desc[UR8][R8.64+-0x30] ;  /* 0xffffd00808127981 */ /* 0x000f28000c1e1b00 */
[----:B------:R-:W4:Y:S04]  /*0260*/  LDG.E.64 R20, desc[UR8][R8.64+-0x28] ;  /* 0xffffd80808147981 */ /* 0x000f28000c1e1b00 */
[----:B------:R-:W4:Y:S04]  /*0270*/  LDG.E.64 R22, desc[UR8][R8.64+-0x20] ;  /* 0xffffe00808167981 */ /* 0x000f28000c1e1b00 */
[----:B------:R-:W4:Y:S04]  /*0280*/  LDG.E.64 R24, desc[UR8][R8.64+-0x18] ;  /* 0xffffe80808187981 */ /* 0x000f28000c1e1b00 */
[----:B------:R-:W4:Y:S04]  /*0290*/  LDG.E.64 R10, desc[UR8][R8.64+-0x10] ;  /* 0xfffff008080a7981 */ /* 0x000f28000c1e1b00 */
[----:B------:R-:W4:Y:S01]  /*02a0*/  LDG.E.64 R12, desc[UR8][R8.64+-0x8] ;  /* 0xfffff808080c7981 */ /* 0x000f22000c1e1b00 */
[----:B--2--5:R-:W-:-:S03]  /*02b0*/  DSETP.GE.AND P6, PT, R14, R4, PT ;  /* 0x000000040e00722a */ /* 0x024fc60003fc6000 */
[----:B------:R-:W2:Y:S01]  /*02c0*/  LDG.E.64 R14, desc[UR8][R8.64] ;  /* 0x00000008080e7981 */ /* 0x000ea2000c1e1b00 */
[----:B---3--:R-:W-:-:S03]  /*02d0*/  DSETP.GE.AND P0, PT, R16, R4, PT ;  /* 0x000000041000722a */ /* 0x008fc60003f06000 */
[----:B------:R-:W3:Y:S01]  /*02e0*/  LDG.E.64 R16, desc[UR8][R8.64+0x8] ;  /* 0x0000080808107981 */ /* 0x000ee2000c1e1b00 */
[----:B----4-:R-:W-:-:S03]  /*02f0*/  DSETP.GE.AND P1, PT, R18, R4, PT ;  /* 0x000000041200722a */ /* 0x010fc60003f26000 */
[----:B------:R-:W4:Y:S01]  /*0300*/  LDG.E.64 R18, desc[UR8][R8.64+0x10] ;  /* 0x0000100808127981 */ /* 0x000f22000c1e1b00 */
[----:B------:R-:W-:-:S03]  /*0310*/  DSETP.GE.AND P2, PT, R20, R4, PT ;  /* 0x000000041400722a */ /* 0x000fc60003f46000 */
[----:B------:R-:W4:Y:S01]  /*0320*/  LDG.E.64 R20, desc[UR8][R8.64+0x18] ;  /* 0x0000180808147981 */ /* 0x000f22000c1e1b00 */
[--C-:B------:R-:W-:Y:S01]  /*0330*/  DSETP.GE.AND P3, PT, R22, R4.reuse, PT ;  /* 0x000000041600722a */ /* 0x100fe20003f66000 */
[----:B------:R-:W-:Y:S02]  /*0340*/  SEL R0, R2, R0, P6 ;  /* 0x0000000002007207 */ /* 0x000fe40003000000 */
[----:B------:R-:W4:Y:S01]  /*0350*/  LDG.E.64 R22, desc[UR8][R8.64+0x20] ;  /* 0x0000200808167981 */ /* 0x000f22000c1e1b00 */
[----:B------:R-:W-:-:S03]  /*0360*/  DSETP.GE.AND P4, PT, R24, R4, PT ;  /* 0x000000041800722a */ /* 0x000fc60003f86000 */
[----:B------:R-:W4:Y:S01]  /*0370*/  LDG.E.64 R24, desc[UR8][R8.64+0x28] ;  /* 0x0000280808187981 */ /* 0x000f22000c1e1b00 */
[----:B------:R-:W-:-:S03]  /*0380*/  DSETP.GE.AND P5, PT, R10, R4, PT ;  /* 0x000000040a00722a */ /* 0x000fc60003fa6000 */
[----:B------:R-:W4:Y:S01]  /*0390*/  LDG.E.64 R10, desc[UR8][R8.64+0x30] ;  /* 0x00003008080a7981 */ /* 0x000f22000c1e1b00 */
[----:B------:R-:W-:-:S03]  /*03a0*/  DSETP.GE.AND P6, PT, R12, R4, PT ;  /* 0x000000040c00722a */ /* 0x000fc60003fc6000 */
[----:B------:R-:W4:Y:S01]  /*03b0*/  LDG.E.64 R12, desc[UR8][R8.64+0x38] ;  /* 0x00003808080c7981 */ /* 0x000f22000c1e1b00 */
[C---:B------:R-:W-:Y:S01]  /*03c0*/  @P0 IADD3 R0, PT, PT, R2.reuse, 0x1, RZ ;  /* 0x0000000102000810 */ /* 0x040fe20007ffe0ff */
[C---:B------:R-:W-:Y:S01]  /*03d0*/  @P1 VIADD R0, R2.reuse, 0x2 ;  /* 0x0000000202001836 */ /* 0x040fe20000000000 */
[C---:B------:R-:W-:Y:S01]  /*03e0*/  @P2 IADD3 R0, PT, PT, R2.reuse, 0x3, RZ ;  /* 0x0000000302002810 */ /* 0x040fe20007ffe0ff */
[C---:B------:R-:W-:Y:S01]  /*03f0*/  @P3 VIADD R0, R2.reuse, 0x4 ;  /* 0x0000000402003836 */ /* 0x040fe20000000000 */
[C---:B------:R-:W-:Y:S02]  /*0400*/  @P4 IADD3 R0, PT, PT, R2.reuse, 0x5, RZ ;  /* 0x0000000502004810 */ /* 0x040fe40007ffe0ff */
[----:B------:R-:W-:-:S04]  /*0410*/  @P5 VIADD R0, R2, 0x6 ;  /* 0x0000000602005836 */ /* 0x000fc80000000000 */
[----:B------:R-:W-:Y:S01]  /*0420*/  @P6 IADD3 R0, PT, PT, R2, 0x7, RZ ;  /* 0x0000000702006810 */ /* 0x000fe20007ffe0ff */
[--C-:B--2---:R-:W-:Y:S02]  /*0430*/  DSETP.GE.AND P0, PT, R14, R4.reuse, PT ;  /* 0x000000040e00722a */ /* 0x104fe40003f06000 */
[--C-:B---3--:R-:W-:Y:S02]  /*0440*/  DSETP.GE.AND P1, PT, R16, R4.reuse, PT ;  /* 0x000000041000722a */ /* 0x108fe40003f26000 */
[--C-:B----4-:R-:W-:Y:S02]  /*0450*/  DSETP.GE.AND P2, PT, R18, R4.reuse, PT ;  /* 0x000000041200722a */ /* 0x110fe40003f46000 */
[----:B------:R-:W-:-:S08]  /*0460*/  DSETP.GE.AND P3, PT, R20, R4, PT ;  /* 0x000000041400722a */ /* 0x000fd00003f66000 */
[C---:B------:R-:W-:Y:S01]  /*0470*/  @P0 VIADD R0, R2.reuse, 0x8 ;  /* 0x0000000802000836 */ /* 0x040fe20000000000 */
[--C-:B------:R-:W-:Y:S01]  /*0480*/  DSETP.GE.AND P0, PT, R22, R4.reuse, PT ;  /* 0x000000041600722a */ /* 0x100fe20003f06000 */
[C---:B------:R-:W-:Y:S01]  /*0490*/  @P1 IADD3 R0, PT, PT, R2.reuse, 0x9, RZ ;  /* 0x0000000902001810 */ /* 0x040fe20007ffe0ff */
[--C-:B------:R-:W-:Y:S01]  /*04a0*/  DSETP.GE.AND P1, PT, R24, R4.reuse, PT ;  /* 0x000000041800722a */ /* 0x100fe20003f26000 */
[C---:B------:R-:W-:Y:S01]  /*04b0*/  @P2 VIADD R0, R2.reuse, 0xa ;  /* 0x0000000a02002836 */ /* 0x040fe20000000000 */
[--C-:B------:R-:W-:Y:S01]  /*04c0*/  DSETP.GE.AND P2, PT, R10, R4.reuse, PT ;  /* 0x000000040a00722a */ /* 0x100fe20003f46000 */
[----:B------:R-:W-:Y:S01]  /*04d0*/  @P3 IADD3 R0, PT, PT, R2, 0xb, RZ ;  /* 0x0000000b02003810 */ /* 0x000fe20007ffe0ff */
[----:B------:R-:W-:-:S08]  /*04e0*/  DSETP.GE.AND P3, PT, R12, R4, PT ;  /* 0x000000040c00722a */ /* 0x000fd00003f66000 */
[C---:B------:R-:W-:Y:S02]  /*04f0*/  @P0 VIADD R0, R2.reuse, 0xc ;  /* 0x0000000c02000836 */ /* 0x040fe40000000000 */
[----:B------:R-:W-:Y:S02]  /*0500*/  @P1 IADD3 R0, PT, PT, R2, 0xd, RZ ;  /* 0x0000000d02001810 */ /* 0x000fe40007ffe0ff */
[----:B------:R-:W-:Y:S01]  /*0510*/  IADD3 R8, P1, PT, R8, 0x80, RZ ;  /* 0x0000008008087810 */ /* 0x000fe20007f3e0ff */
[----:B------:R-:W-:-:S03]  /*0520*/  @P2 VIADD R0, R2, 0xe ;  /* 0x0000000e02002836 */ /* 0x000fc60000000000 */
[----:B------:R-:W-:Y:S02]  /*0530*/  IADD3.X R9, PT, PT, RZ, R9, RZ, P1, !PT ;  /* 0x00000009ff097210 */ /* 0x000fe40000ffe4ff */
[C---:B------:R-:W-:Y:S01]  /*0540*/  @P3 IADD3 R0, PT, PT, R2.reuse, 0xf, RZ ;  /* 0x0000000f02003810 */ /* 0x040fe20007ffe0ff */
[----:B------:R-:W-:-:S05]  /*0550*/  VIADD R2, R2, 0x10 ;  /* 0x0000001002027836 */ /* 0x000fca0000000000 */
[----:B------:R-:W-:-:S13]  /*0560*/  ISETP.NE.AND P0, PT, R2, R3, PT ;  /* 0x000000030200720c */ /* 0x000fda0003f05270 */
[----:B------:R-:W-:Y:S05]  /*0570*/  @P0 BRA `(.L_x_29) ;  /* 0xfffffffc002c0947 */ /* 0x000fea000383ffff */
.L_x_28:
[----:B------:R-:W-:Y:S05]  /*0580*/  BRA.U !UP0, `(.L_x_27) ;  /* 0x0000000508107547 */ /* 0x000fea000b800000 */
[----:B------:R-:W-:Y:S02]  /*0590*/  UISETP.GE.U32.AND UP0, UPT, UR6, 0x8, UPT ;  /* 0x000000080600788c */ /* 0x000fe4000bf06070 */
[----:B------:R-:W-:-:S04]  /*05a0*/  ULOP3.LUT UR5, UR36, 0x7, URZ, 0xc0, !UPT ;  /* 0x0000000724057892 */ /* 0x000fc8000f8ec0ff */
[----:B------:R-:W-:-:S03]  /*05b0*/  UISETP.NE.AND UP1, UPT, UR5, URZ, UPT ;  /* 0x000000ff0500728c */ /* 0x000fc6000bf25270 */
[----:B------:R-:W-:Y:S08]  /*05c0*/  BRA.U !UP0, `(.L_x_30) ;  /* 0x00000001086c7547 */ /* 0x000ff0000b800000 */
[----:B------:R-:W0:Y:S02]  /*05d0*/  LDC.64 R14, c[0x0][0x380] ;  /* 0x0000e000ff0e7b82 */ /* 0x000e240000000a00 */
[----:B0-----:R-:W-:-:S05]  /*05e0*/  IMAD.WIDE.U32 R14, R3, 0x8, R14 ;  /* 0x00000008030e7825 */ /* 0x001fca00078e000e */
        /* <DEDUP_REMOVED lines=8> */
[----:B--2--5:R-:W-:-:S02]  /*0670*/  DSETP.GE.AND P1, PT, R18, R4, PT ;  /* 0x000000041200722a */ /* 0x024fc40003f26000 */
[--C-:B---3--:R-:W-:Y:S02]  /*0680*/  DSETP.GE.AND P2, PT, R20, R4.reuse, PT ;  /* 0x000000041400722a */ /* 0x108fe40003f46000 */
[--C-:B----4-:R-:W-:Y:S02]  /*0690*/  DSETP.GE.AND P3, PT, R22, R4.reuse, PT ;  /* 0x000000041600722a */ /* 0x110fe40003f66000 */
[----:B------:R-:W-:-:S06]  /*06a0*/  DSETP.GE.AND P0, PT, R16, R4, PT ;  /* 0x000000041000722a */ /* 0x000fcc0003f06000 */
[C---:B------:R-:W-:Y:S01]  /*06b0*/  SEL R0, R3.reuse, R0, P0 ;  /* 0x0000000003007207 */ /* 0x040fe20000000000 */
[--C-:B------:R-:W-:Y:S01]  /*06c0*/  DSETP.GE.AND P0, PT, R8, R4.reuse, PT ;  /* 0x000000040800722a */ /* 0x100fe20003f06000 */
[C---:B------:R-:W-:Y:S01]  /*06d0*/  @P1 VIADD R0, R3.reuse, 0x1 ;  /* 0x0000000103001836 */ /* 0x040fe20000000000 */
[--C-:B------:R-:W-:Y:S01]  /*06e0*/  DSETP.GE.AND P1, PT, R10, R4.reuse, PT ;  /* 0x000000040a00722a */ /* 0x100fe20003f26000 */
[C---:B------:R-:W-:Y:S02]  /*06f0*/  @P2 IADD3 R0, PT, PT, R3.reuse, 0x2, RZ ;  /* 0x0000000203002810 */ /* 0x040fe40007ffe0ff */
[----:B------:R-:W-:Y:S01]  /*0700*/  @P3 VIADD R0, R3, 0x3 ;  /* 0x0000000303003836 */ /* 0x000fe20000000000 */
[--C-:B------:R-:W-:Y:S02]  /*0710*/  DSETP.GE.AND P2, PT, R12, R4.reuse, PT ;  /* 0x000000040c00722a */ /* 0x100fe40003f46000 */
[----:B------:R-:W-:-:S06]  /*0720*/  DSETP.GE.AND P3, PT, R24, R4, PT ;  /* 0x000000041800722a */ /* 0x000fcc0003f66000 */
[C---:B------:R-:W-:Y:S02]  /*0730*/  @P0 IADD3 R0, PT, PT, R3.reuse, 0x4, RZ ;  /* 0x0000000403000810 */ /* 0x040fe40007ffe0ff */
[----:B------:R-:W-:-:S04]  /*0740*/  @P1 VIADD R0, R3, 0x5 ;  /* 0x0000000503001836 */ /* 0x000fc80000000000 */
[C---:B------:R-:W-:Y:S02]  /*0750*/  @P2 IADD3 R0, PT, PT, R3.reuse, 0x6, RZ ;  /* 0x0000000603002810 */ /* 0x040fe40007ffe0ff */
[C---:B------:R-:W-:Y:S01]  /*0760*/  @P3 VIADD R0, R3.reuse, 0x7 ;  /* 0x0000000703003836 */ /* 0x040fe20000000000 */
[----:B------:R-:W-:-:S07]  /*0770*/  IADD3 R3, PT, PT, R3, 0x8, RZ ;  /* 0x0000000803037810 */ /* 0x000fce0007ffe0ff */
.L_x_30:
        /* <DEDUP_REMOVED lines=10> */
[----:B------:R-:W4:Y:S01]  /*0820*/  LDG.E.64 R10, desc[UR8][R8.64] ;  /* 0x00000008080a7981 */ /* 0x000f22000c1e1b00 */
[----:B--2--5:R-:W-:-:S02]  /*0830*/  DSETP.GE.AND P1, PT, R12, R4, PT ;  /* 0x000000040c00722a */ /* 0x024fc40003f26000 */
[--C-:B---3--:R-:W-:Y:S02]  /*0840*/  DSETP.GE.AND P2, PT, R14, R4.reuse, PT ;  /* 0x000000040e00722a */ /* 0x108fe40003f46000 */
[--C-:B----4-:R-:W-:Y:S02]  /*0850*/  DSETP.GE.AND P3, PT, R16, R4.reuse, PT ;  /* 0x000000041000722a */ /* 0x110fe40003f66000 */
[----:B------:R-:W-:-:S06]  /*0860*/  DSETP.GE.AND P0, PT, R10, R4, PT ;  /* 0x000000040a00722a */ /* 0x000fcc0003f06000 */
[C---:B------:R-:W-:Y:S02]  /*0870*/  SEL R0, R3.reuse, R0, P0 ;  /* 0x0000000003007207 */ /* 0x040fe40000000000 */
[C---:B------:R-:W-:Y:S02]  /*0880*/  @P1 VIADD R0, R3.reuse, 0x1 ;  /* 0x0000000103001836 */ /* 0x040fe40000000000 */
[C---:B------:R-:W-:Y:S02]  /*0890*/  @P2 IADD3 R0, PT, PT, R3.reuse, 0x2, RZ ;  /* 0x0000000203002810 */ /* 0x040fe40007ffe0ff */
[C---:B------:R-:W-:Y:S01]  /*08a0*/  @P3 VIADD R0, R3.reuse, 0x3 ;  /* 0x0000000303003836 */ /* 0x040fe20000000000 */
[----:B------:R-:W-:-:S07]  /*08b0*/  IADD3 R3, PT, PT, R3, 0x4, RZ ;  /* 0x0000000403037810 */ /* 0x000fce0007ffe0ff */
.L_x_31:
[----:B------:R-:W-:Y:S05]  /*08c0*/  BRA.U !UP1, `(.L_x_27) ;  /* 0x0000000109407547 */ /* 0x000fea000b800000 */
[----:B------:R-:W0:Y:S01]  /*08d0*/  LDC.64 R8, c[0x0][0x380] ;  /* 0x0000e000ff087b82 */ /* 0x000e220000000a00 */
[----:B------:R-:W-:Y:S01]  /*08e0*/  UIADD3 UR4, UPT, UPT, -UR4, URZ, URZ ;  /* 0x000000ff04047290 */ /* 0x000fe2000fffe1ff */
[----:B0-----:R-:W-:-:S04]  /*08f0*/  IMAD.WIDE.U32 R8, R3, 0x8, R8 ;  /* 0x0000000803087825 */ /* 0x001fc800078e0008 */
[----:B------:R-:W-:Y:S01]  /*0900*/  IMAD.MOV.U32 R2, RZ, RZ, R8 ;  /* 0x000000ffff027224 */ /* 0x000fe200078e0008 */
[----:B------:R-:W-:-:S07]  /*0910*/  MOV R11, R9 ;  /* 0x00000009000b7202 */ /* 0x000fce0000000f00 */
.L_x_32:
[----:B------:R-:W-:Y:S01]  /*0920*/  IMAD.MOV.U32 R8, RZ, RZ, R2 ;  /* 0x000000ffff087224 */ /* 0x000fe200078e0002 */
[----:B------:R-:W-:-:S06]  /*0930*/  MOV R9, R11 ;  /* 0x0000000b00097202 */ /* 0x000fcc0000000f00 */
[----:B------:R-:W2:Y:S01]  /*0940*/  LDG.E.64 R8, desc[UR8][R8.64] ;  /* 0x0000000808087981 */ /* 0x000ea2000c1e1b00 */
[----:B------:R-:W-:Y:S01]  /*0950*/  UIADD3 UR4, UPT, UPT, UR4, 0x1, URZ ;  /* 0x0000000104047890 */ /* 0x000fe2000fffe0ff */
[----:B------:R-:W-:-:S03]  /*0960*/  IADD3 R2, P1, PT, R2, 0x8, RZ ;  /* 0x0000000802027810 */ /* 0x000fc60007f3e0ff */
[----:B------:R-:W-:Y:S02]  /*0970*/  UISETP.NE.AND UP0, UPT, UR4, URZ, UPT ;  /* 0x000000ff0400728c */ /* 0x000fe4000bf05270 */
[----:B------:R-:W-:Y:S01]  /*0980*/  IMAD.X R11, RZ, RZ, R11, P1 ;  /* 0x000000ffff0b7224 */ /* 0x000fe200008e060b */
[----:B--2--5:R-:W-:-:S06]  /*0990*/  DSETP.GE.AND P0, PT, R8, R4, PT ;  /* 0x000000040800722a */ /* 0x024fcc0003f06000 */
[C---:B------:R-:W-:Y:S02]  /*09a0*/  SEL R0, R3.reuse, R0, P0 ;  /* 0x0000000003007207 */ /* 0x040fe40000000000 */
[----:B------:R-:W-:Y:S01]  /*09b0*/  IADD3 R3, PT, PT, R3, 0x1, RZ ;  /* 0x0000000103037810 */ /* 0x000fe20007ffe0ff */
[----:B------:R-:W-:Y:S06]  /*09c0*/  BRA.U UP0, `(.L_x_32) ;  /* 0xfffffffd00d47547 */ /* 0x000fec000b83ffff */
.L_x_27:
[----:B------:R-:W-:Y:S01]  /*09d0*/  MOV R2, 0x8 ;  /* 0x0000000800027802 */ /* 0x000fe20000000f00 */
[----:B------:R0:W-:Y:S01]  /*09e0*/  STL [R1], R0 ;  /* 0x0000000001007387 */ /* 0x0001e20000100800 */
[----:B------:R-:W1:Y:S04]  /*09f0*/  LDCU.64 UR4, c[0x4][URZ] ;  /* 0x01000000ff0477ac */ /* 0x000e680008000a00 */
[----:B------:R-:W2:Y:S01]  /*0a00*/  LDC.64 R2, c[0x4][R2] ;  /* 0x0100000002027b82 */ /* 0x000ea20000000a00 */
[----:B-1---5:R-:W-:Y:S01]  /*0a10*/  IMAD.U32 R4, RZ, RZ, UR4 ;  /* 0x00000004ff047e24 */ /* 0x022fe2000f8e00ff */
[----:B0-----:R-:W-:-:S07]  /*0a20*/  MOV R5, UR5 ;  /* 0x0000000500057c02 */ /* 0x001fce0008000f00 */
[----:B------:R-:W-:-:S07]  /*0a30*/  LEPC R20, `(.L_x_26) ;  /* 0x000000001014794e */ /* 0x000fce0000000000 */
[----:B--2---:R-:W-:Y:S05]  /*0a40*/  CALL.ABS.NOINC R2 ;  /* 0x0000000002007343 */ /* 0x004fea0003c00000 */
.L_x_26:
[----:B------:R-:W-:Y:S05]  /*0a50*/  WARPSYNC.ALL ;  /* 0x0000000000007948 */ /* 0x000fea0003800000 */
[----:B------:R-:W-:Y:S06]  /*0a60*/  BAR.SYNC.DEFER_BLOCKING 0x0 ;  /* 0x0000000000007b1d */ /* 0x000fec0000010000 */
[----:B------:R-:W-:Y:S05]  /*0a70*/  EXIT ;  /* 0x000000000000794d */ /* 0x000fea0003800000 */
.L_x_33:
        /* <DEDUP_REMOVED lines=16> */
.L_x_39:


//--------------------- .nv.global.init           --------------------------
	.section	.nv.global.init,"aw",@progbits
.nv.global.init:
	.type		$str,@object
	.size		$str,(.L_0 - $str)
$str:
        /*0000*/ 	.byte	0x69, 0x64, 0x78, 0x3d, 0x25, 0x64, 0x0a, 0x00
.L_0:


//--------------------- .nv.shared._Z25normalize_weights_kernel2Pdi --------------------------
	.section	.nv.shared._Z25normalize_weights_kernel2Pdi,"aw",@nobits
	.sectionflags	@""
	.align	8
.nv.shared._Z25normalize_weights_kernel2Pdi:
	.zero		1032


//--------------------- .nv.shared.reserved.0     --------------------------
	.section	.nv.shared.reserved.0,"aw",@nobits
	.weak		__nv_reservedSMEM_offset_0_alias
	.size		__nv_reservedSMEM_offset_0_alias, 0, 64
	.other		__nv_reservedSMEM_offset_0_alias,@"STO_CUDA_RESERVED_SHARED STV_DEFAULT"
__nv_reservedSMEM_offset_0_alias:
	.zero		0
	.zero		64


//--------------------- .nv.shared._Z25normalize_weights_kernel1PdiS_ --------------------------
	.section	.nv.shared._Z25normalize_weights_kernel1PdiS_,"aw",@nobits
	.sectionflags	@""
	.align	8
.nv.shared._Z25normalize_weights_kernel1PdiS_:
	.zero		1032


//--------------------- .nv.constant0._Z25normalize_weights_kernel2Pdi --------------------------
	.section	.nv.constant0._Z25normalize_weights_kernel2Pdi,"a",@progbits
	.sectionflags	@""
	.align	4
.nv.constant0._Z25normalize_weights_kernel2Pdi:
	.zero		908


//--------------------- .nv.constant0._Z25normalize_weights_kernel1PdiS_ --------------------------
	.section	.nv.constant0._Z25normalize_weights_kernel1PdiS_,"a",@progbits
	.sectionflags	@""
	.align	4
.nv.constant0._Z25normalize_weights_kernel1PdiS_:
	.zero		920


//--------------------- .nv.constant0._Z17find_index_kernelPdS_i --------------------------
	.section	.nv.constant0._Z17find_index_kernelPdS_i,"a",@progbits
	.sectionflags	@""
	.align	4
.nv.constant0._Z17find_index_kernelPdS_i:
	.zero		916


//--------------------- SYMBOLS --------------------------

	.type		.nv.reservedSmem.offset0,@object
	.size		.nv.reservedSmem.offset0,0x4
	.type		.nv.reservedSmem.cap,@object
	.size		.nv.reservedSmem.cap,0x4
	.type		vprintf,@function
